//
// Generated by NVIDIA NVVM Compiler
//
// Compiler Build ID: CL-36424714
// Cuda compilation tools, release 13.0, V13.0.88
// Based on NVVM 20.0.0
//

.version 9.0
.target sm_100
.address_size 64

	// .globl	_Z7tcdbgpuiPyPb

.visible .entry _Z7tcdbgpuiPyPb(
	.param .u32 _Z7tcdbgpuiPyPb_param_0,
	.param .u64 .ptr .align 1 _Z7tcdbgpuiPyPb_param_1,
	.param .u64 .ptr .align 1 _Z7tcdbgpuiPyPb_param_2
)
{
	.reg .pred 	%p<13>;
	.reg .b16 	%rs<2>;
	.reg .b32 	%r<58>;
	.reg .b64 	%rd<756>;

	ld.param.u32 	%r20, [_Z7tcdbgpuiPyPb_param_0];
	ld.param.u64 	%rd18, [_Z7tcdbgpuiPyPb_param_1];
	ld.param.u64 	%rd19, [_Z7tcdbgpuiPyPb_param_2];
	cvta.to.global.u64 	%rd1, %rd19;
	mov.u32 	%r21, %ctaid.x;
	mov.u32 	%r22, %ntid.x;
	mov.u32 	%r23, %tid.x;
	mad.lo.s32 	%r1, %r21, %r22, %r23;
	setp.ge.s32 	%p1, %r1, %r20;
	@%p1 bra 	$L__BB0_17;
	mul.lo.s32 	%r24, %r20, %r1;
	cvt.s64.s32 	%rd2, %r24;
	setp.lt.s32 	%p2, %r1, 1;
	@%p2 bra 	$L__BB0_17;
	setp.lt.s32 	%p3, %r20, 8;
	@%p3 bra 	$L__BB0_17;
	cvta.to.global.u64 	%rd20, %rd18;
	mul.wide.u32 	%rd21, %r1, 8;
	add.s64 	%rd3, %rd20, %rd21;
	add.s32 	%r2, %r20, -8;
	shr.u32 	%r26, %r2, 3;
	add.s32 	%r27, %r26, 1;
	and.b32  	%r3, %r27, 7;
	and.b32  	%r4, %r27, 3;
	and.b32  	%r5, %r2, 24;
	and.b32  	%r6, %r2, 8;
	and.b32  	%r28, %r27, 1073741816;
	neg.s32 	%r7, %r28;
	add.s64 	%rd22, %rd2, %rd1;
	add.s64 	%rd4, %rd22, 32;
	mov.b32 	%r52, 0;
$L__BB0_4:
	cvt.u32.u64 	%r29, %rd2;
	add.s32 	%r30, %r52, %r29;
	cvt.u64.u32 	%rd23, %r30;
	add.s64 	%rd24, %rd1, %rd23;
	ld.global.u8 	%rs1, [%rd24];
	setp.eq.s16 	%p4, %rs1, 0;
	@%p4 bra 	$L__BB0_16;
	setp.lt.u32 	%p5, %r2, 56;
	mul.lo.s32 	%r9, %r52, %r20;
	ld.global.u64 	%rd753, [%rd3];
	mov.b32 	%r55, 0;
	@%p5 bra 	$L__BB0_8;
	cvt.u64.u32 	%rd25, %r9;
	add.s64 	%rd26, %rd1, %rd25;
	add.s64 	%rd750, %rd26, 32;
	mov.b32 	%r55, 0;
	mov.u64 	%rd751, %rd4;
	mov.u32 	%r53, %r7;
$L__BB0_7:
	.pragma "nounroll";
	ld.global.u8 	%rd27, [%rd751+-32];
	ld.global.u8 	%rd28, [%rd751+-31];
	shl.b64 	%rd29, %rd28, 8;
	or.b64  	%rd30, %rd29, %rd27;
	ld.global.u8 	%rd31, [%rd751+-30];
	shl.b64 	%rd32, %rd31, 16;
	ld.global.u8 	%rd33, [%rd751+-29];
	shl.b64 	%rd34, %rd33, 24;
	or.b64  	%rd35, %rd34, %rd32;
	or.b64  	%rd36, %rd35, %rd30;
	ld.global.u8 	%rd37, [%rd751+-28];
	ld.global.u8 	%rd38, [%rd751+-27];
	shl.b64 	%rd39, %rd38, 8;
	or.b64  	%rd40, %rd39, %rd37;
	ld.global.u8 	%rd41, [%rd751+-26];
	shl.b64 	%rd42, %rd41, 16;
	ld.global.u8 	%rd43, [%rd751+-25];
	shl.b64 	%rd44, %rd43, 24;
	or.b64  	%rd45, %rd44, %rd42;
	or.b64  	%rd46, %rd45, %rd40;
	shl.b64 	%rd47, %rd46, 32;
	or.b64  	%rd48, %rd47, %rd36;
	ld.global.u8 	%rd49, [%rd750+-32];
	ld.global.u8 	%rd50, [%rd750+-31];
	shl.b64 	%rd51, %rd50, 8;
	or.b64  	%rd52, %rd51, %rd49;
	ld.global.u8 	%rd53, [%rd750+-30];
	shl.b64 	%rd54, %rd53, 16;
	ld.global.u8 	%rd55, [%rd750+-29];
	shl.b64 	%rd56, %rd55, 24;
	or.b64  	%rd57, %rd56, %rd54;
	or.b64  	%rd58, %rd57, %rd52;
	ld.global.u8 	%rd59, [%rd750+-28];
	ld.global.u8 	%rd60, [%rd750+-27];
	shl.b64 	%rd61, %rd60, 8;
	or.b64  	%rd62, %rd61, %rd59;
	ld.global.u8 	%rd63, [%rd750+-26];
	shl.b64 	%rd64, %rd63, 16;
	ld.global.u8 	%rd65, [%rd750+-25];
	shl.b64 	%rd66, %rd65, 24;
	or.b64  	%rd67, %rd66, %rd64;
	or.b64  	%rd68, %rd67, %rd62;
	shl.b64 	%rd69, %rd68, 32;
	or.b64  	%rd70, %rd69, %rd58;
	and.b64  	%rd71, %rd70, %rd48;
	popc.b64 	%r33, %rd71;
	cvt.u64.u32 	%rd72, %r33;
	add.s64 	%rd73, %rd72, %rd753;
	st.global.u64 	[%rd3], %rd73;
	ld.global.u8 	%rd74, [%rd751+-24];
	ld.global.u8 	%rd75, [%rd751+-23];
	shl.b64 	%rd76, %rd75, 8;
	or.b64  	%rd77, %rd76, %rd74;
	ld.global.u8 	%rd78, [%rd751+-22];
	shl.b64 	%rd79, %rd78, 16;
	ld.global.u8 	%rd80, [%rd751+-21];
	shl.b64 	%rd81, %rd80, 24;
	or.b64  	%rd82, %rd81, %rd79;
	or.b64  	%rd83, %rd82, %rd77;
	ld.global.u8 	%rd84, [%rd751+-20];
	ld.global.u8 	%rd85, [%rd751+-19];
	shl.b64 	%rd86, %rd85, 8;
	or.b64  	%rd87, %rd86, %rd84;
	ld.global.u8 	%rd88, [%rd751+-18];
	shl.b64 	%rd89, %rd88, 16;
	ld.global.u8 	%rd90, [%rd751+-17];
	shl.b64 	%rd91, %rd90, 24;
	or.b64  	%rd92, %rd91, %rd89;
	or.b64  	%rd93, %rd92, %rd87;
	shl.b64 	%rd94, %rd93, 32;
	or.b64  	%rd95, %rd94, %rd83;
	ld.global.u8 	%rd96, [%rd750+-24];
	ld.global.u8 	%rd97, [%rd750+-23];
	shl.b64 	%rd98, %rd97, 8;
	or.b64  	%rd99, %rd98, %rd96;
	ld.global.u8 	%rd100, [%rd750+-22];
	shl.b64 	%rd101, %rd100, 16;
	ld.global.u8 	%rd102, [%rd750+-21];
	shl.b64 	%rd103, %rd102, 24;
	or.b64  	%rd104, %rd103, %rd101;
	or.b64  	%rd105, %rd104, %rd99;
	ld.global.u8 	%rd106, [%rd750+-20];
	ld.global.u8 	%rd107, [%rd750+-19];
	shl.b64 	%rd108, %rd107, 8;
	or.b64  	%rd109, %rd108, %rd106;
	ld.global.u8 	%rd110, [%rd750+-18];
	shl.b64 	%rd111, %rd110, 16;
	ld.global.u8 	%rd112, [%rd750+-17];
	shl.b64 	%rd113, %rd112, 24;
	or.b64  	%rd114, %rd113, %rd111;
	or.b64  	%rd115, %rd114, %rd109;
	shl.b64 	%rd116, %rd115, 32;
	or.b64  	%rd117, %rd116, %rd105;
	and.b64  	%rd118, %rd117, %rd95;
	popc.b64 	%r34, %rd118;
	cvt.u64.u32 	%rd119, %r34;
	add.s64 	%rd120, %rd119, %rd73;
	st.global.u64 	[%rd3], %rd120;
	ld.global.u8 	%rd121, [%rd751+-16];
	ld.global.u8 	%rd122, [%rd751+-15];
	shl.b64 	%rd123, %rd122, 8;
	or.b64  	%rd124, %rd123, %rd121;
	ld.global.u8 	%rd125, [%rd751+-14];
	shl.b64 	%rd126, %rd125, 16;
	ld.global.u8 	%rd127, [%rd751+-13];
	shl.b64 	%rd128, %rd127, 24;
	or.b64  	%rd129, %rd128, %rd126;
	or.b64  	%rd130, %rd129, %rd124;
	ld.global.u8 	%rd131, [%rd751+-12];
	ld.global.u8 	%rd132, [%rd751+-11];
	shl.b64 	%rd133, %rd132, 8;
	or.b64  	%rd134, %rd133, %rd131;
	ld.global.u8 	%rd135, [%rd751+-10];
	shl.b64 	%rd136, %rd135, 16;
	ld.global.u8 	%rd137, [%rd751+-9];
	shl.b64 	%rd138, %rd137, 24;
	or.b64  	%rd139, %rd138, %rd136;
	or.b64  	%rd140, %rd139, %rd134;
	shl.b64 	%rd141, %rd140, 32;
	or.b64  	%rd142, %rd141, %rd130;
	ld.global.u8 	%rd143, [%rd750+-16];
	ld.global.u8 	%rd144, [%rd750+-15];
	shl.b64 	%rd145, %rd144, 8;
	or.b64  	%rd146, %rd145, %rd143;
	ld.global.u8 	%rd147, [%rd750+-14];
	shl.b64 	%rd148, %rd147, 16;
	ld.global.u8 	%rd149, [%rd750+-13];
	shl.b64 	%rd150, %rd149, 24;
	or.b64  	%rd151, %rd150, %rd148;
	or.b64  	%rd152, %rd151, %rd146;
	ld.global.u8 	%rd153, [%rd750+-12];
	ld.global.u8 	%rd154, [%rd750+-11];
	shl.b64 	%rd155, %rd154, 8;
	or.b64  	%rd156, %rd155, %rd153;
	ld.global.u8 	%rd157, [%rd750+-10];
	shl.b64 	%rd158, %rd157, 16;
	ld.global.u8 	%rd159, [%rd750+-9];
	shl.b64 	%rd160, %rd159, 24;
	or.b64  	%rd161, %rd160, %rd158;
	or.b64  	%rd162, %rd161, %rd156;
	shl.b64 	%rd163, %rd162, 32;
	or.b64  	%rd164, %rd163, %rd152;
	and.b64  	%rd165, %rd164, %rd142;
	popc.b64 	%r35, %rd165;
	cvt.u64.u32 	%rd166, %r35;
	add.s64 	%rd167, %rd166, %rd120;
	st.global.u64 	[%rd3], %rd167;
	ld.global.u8 	%rd168, [%rd751+-8];
	ld.global.u8 	%rd169, [%rd751+-7];
	shl.b64 	%rd170, %rd169, 8;
	or.b64  	%rd171, %rd170, %rd168;
	ld.global.u8 	%rd172, [%rd751+-6];
	shl.b64 	%rd173, %rd172, 16;
	ld.global.u8 	%rd174, [%rd751+-5];
	shl.b64 	%rd175, %rd174, 24;
	or.b64  	%rd176, %rd175, %rd173;
	or.b64  	%rd177, %rd176, %rd171;
	ld.global.u8 	%rd178, [%rd751+-4];
	ld.global.u8 	%rd179, [%rd751+-3];
	shl.b64 	%rd180, %rd179, 8;
	or.b64  	%rd181, %rd180, %rd178;
	ld.global.u8 	%rd182, [%rd751+-2];
	shl.b64 	%rd183, %rd182, 16;
	ld.global.u8 	%rd184, [%rd751+-1];
	shl.b64 	%rd185, %rd184, 24;
	or.b64  	%rd186, %rd185, %rd183;
	or.b64  	%rd187, %rd186, %rd181;
	shl.b64 	%rd188, %rd187, 32;
	or.b64  	%rd189, %rd188, %rd177;
	ld.global.u8 	%rd190, [%rd750+-8];
	ld.global.u8 	%rd191, [%rd750+-7];
	shl.b64 	%rd192, %rd191, 8;
	or.b64  	%rd193, %rd192, %rd190;
	ld.global.u8 	%rd194, [%rd750+-6];
	shl.b64 	%rd195, %rd194, 16;
	ld.global.u8 	%rd196, [%rd750+-5];
	shl.b64 	%rd197, %rd196, 24;
	or.b64  	%rd198, %rd197, %rd195;
	or.b64  	%rd199, %rd198, %rd193;
	ld.global.u8 	%rd200, [%rd750+-4];
	ld.global.u8 	%rd201, [%rd750+-3];
	shl.b64 	%rd202, %rd201, 8;
	or.b64  	%rd203, %rd202, %rd200;
	ld.global.u8 	%rd204, [%rd750+-2];
	shl.b64 	%rd205, %rd204, 16;
	ld.global.u8 	%rd206, [%rd750+-1];
	shl.b64 	%rd207, %rd206, 24;
	or.b64  	%rd208, %rd207, %rd205;
	or.b64  	%rd209, %rd208, %rd203;
	shl.b64 	%rd210, %rd209, 32;
	or.b64  	%rd211, %rd210, %rd199;
	and.b64  	%rd212, %rd211, %rd189;
	popc.b64 	%r36, %rd212;
	cvt.u64.u32 	%rd213, %r36;
	add.s64 	%rd214, %rd213, %rd167;
	st.global.u64 	[%rd3], %rd214;
	ld.global.u8 	%rd215, [%rd751];
	ld.global.u8 	%rd216, [%rd751+1];
	shl.b64 	%rd217, %rd216, 8;
	or.b64  	%rd218, %rd217, %rd215;
	ld.global.u8 	%rd219, [%rd751+2];
	shl.b64 	%rd220, %rd219, 16;
	ld.global.u8 	%rd221, [%rd751+3];
	shl.b64 	%rd222, %rd221, 24;
	or.b64  	%rd223, %rd222, %rd220;
	or.b64  	%rd224, %rd223, %rd218;
	ld.global.u8 	%rd225, [%rd751+4];
	ld.global.u8 	%rd226, [%rd751+5];
	shl.b64 	%rd227, %rd226, 8;
	or.b64  	%rd228, %rd227, %rd225;
	ld.global.u8 	%rd229, [%rd751+6];
	shl.b64 	%rd230, %rd229, 16;
	ld.global.u8 	%rd231, [%rd751+7];
	shl.b64 	%rd232, %rd231, 24;
	or.b64  	%rd233, %rd232, %rd230;
	or.b64  	%rd234, %rd233, %rd228;
	shl.b64 	%rd235, %rd234, 32;
	or.b64  	%rd236, %rd235, %rd224;
	ld.global.u8 	%rd237, [%rd750];
	ld.global.u8 	%rd238, [%rd750+1];
	shl.b64 	%rd239, %rd238, 8;
	or.b64  	%rd240, %rd239, %rd237;
	ld.global.u8 	%rd241, [%rd750+2];
	shl.b64 	%rd242, %rd241, 16;
	ld.global.u8 	%rd243, [%rd750+3];
	shl.b64 	%rd244, %rd243, 24;
	or.b64  	%rd245, %rd244, %rd242;
	or.b64  	%rd246, %rd245, %rd240;
	ld.global.u8 	%rd247, [%rd750+4];
	ld.global.u8 	%rd248, [%rd750+5];
	shl.b64 	%rd249, %rd248, 8;
	or.b64  	%rd250, %rd249, %rd247;
	ld.global.u8 	%rd251, [%rd750+6];
	shl.b64 	%rd252, %rd251, 16;
	ld.global.u8 	%rd253, [%rd750+7];
	shl.b64 	%rd254, %rd253, 24;
	or.b64  	%rd255, %rd254, %rd252;
	or.b64  	%rd256, %rd255, %rd250;
	shl.b64 	%rd257, %rd256, 32;
	or.b64  	%rd258, %rd257, %rd246;
	and.b64  	%rd259, %rd258, %rd236;
	popc.b64 	%r37, %rd259;
	cvt.u64.u32 	%rd260, %r37;
	add.s64 	%rd261, %rd260, %rd214;
	st.global.u64 	[%rd3], %rd261;
	ld.global.u8 	%rd262, [%rd751+8];
	ld.global.u8 	%rd263, [%rd751+9];
	shl.b64 	%rd264, %rd263, 8;
	or.b64  	%rd265, %rd264, %rd262;
	ld.global.u8 	%rd266, [%rd751+10];
	shl.b64 	%rd267, %rd266, 16;
	ld.global.u8 	%rd268, [%rd751+11];
	shl.b64 	%rd269, %rd268, 24;
	or.b64  	%rd270, %rd269, %rd267;
	or.b64  	%rd271, %rd270, %rd265;
	ld.global.u8 	%rd272, [%rd751+12];
	ld.global.u8 	%rd273, [%rd751+13];
	shl.b64 	%rd274, %rd273, 8;
	or.b64  	%rd275, %rd274, %rd272;
	ld.global.u8 	%rd276, [%rd751+14];
	shl.b64 	%rd277, %rd276, 16;
	ld.global.u8 	%rd278, [%rd751+15];
	shl.b64 	%rd279, %rd278, 24;
	or.b64  	%rd280, %rd279, %rd277;
	or.b64  	%rd281, %rd280, %rd275;
	shl.b64 	%rd282, %rd281, 32;
	or.b64  	%rd283, %rd282, %rd271;
	ld.global.u8 	%rd284, [%rd750+8];
	ld.global.u8 	%rd285, [%rd750+9];
	shl.b64 	%rd286, %rd285, 8;
	or.b64  	%rd287, %rd286, %rd284;
	ld.global.u8 	%rd288, [%rd750+10];
	shl.b64 	%rd289, %rd288, 16;
	ld.global.u8 	%rd290, [%rd750+11];
	shl.b64 	%rd291, %rd290, 24;
	or.b64  	%rd292, %rd291, %rd289;
	or.b64  	%rd293, %rd292, %rd287;
	ld.global.u8 	%rd294, [%rd750+12];
	ld.global.u8 	%rd295, [%rd750+13];
	shl.b64 	%rd296, %rd295, 8;
	or.b64  	%rd297, %rd296, %rd294;
	ld.global.u8 	%rd298, [%rd750+14];
	shl.b64 	%rd299, %rd298, 16;
	ld.global.u8 	%rd300, [%rd750+15];
	shl.b64 	%rd301, %rd300, 24;
	or.b64  	%rd302, %rd301, %rd299;
	or.b64  	%rd303, %rd302, %rd297;
	shl.b64 	%rd304, %rd303, 32;
	or.b64  	%rd305, %rd304, %rd293;
	and.b64  	%rd306, %rd305, %rd283;
	popc.b64 	%r38, %rd306;
	cvt.u64.u32 	%rd307, %r38;
	add.s64 	%rd308, %rd307, %rd261;
	st.global.u64 	[%rd3], %rd308;
	ld.global.u8 	%rd309, [%rd751+16];
	ld.global.u8 	%rd310, [%rd751+17];
	shl.b64 	%rd311, %rd310, 8;
	or.b64  	%rd312, %rd311, %rd309;
	ld.global.u8 	%rd313, [%rd751+18];
	shl.b64 	%rd314, %rd313, 16;
	ld.global.u8 	%rd315, [%rd751+19];
	shl.b64 	%rd316, %rd315, 24;
	or.b64  	%rd317, %rd316, %rd314;
	or.b64  	%rd318, %rd317, %rd312;
	ld.global.u8 	%rd319, [%rd751+20];
	ld.global.u8 	%rd320, [%rd751+21];
	shl.b64 	%rd321, %rd320, 8;
	or.b64  	%rd322, %rd321, %rd319;
	ld.global.u8 	%rd323, [%rd751+22];
	shl.b64 	%rd324, %rd323, 16;
	ld.global.u8 	%rd325, [%rd751+23];
	shl.b64 	%rd326, %rd325, 24;
	or.b64  	%rd327, %rd326, %rd324;
	or.b64  	%rd328, %rd327, %rd322;
	shl.b64 	%rd329, %rd328, 32;
	or.b64  	%rd330, %rd329, %rd318;
	ld.global.u8 	%rd331, [%rd750+16];
	ld.global.u8 	%rd332, [%rd750+17];
	shl.b64 	%rd333, %rd332, 8;
	or.b64  	%rd334, %rd333, %rd331;
	ld.global.u8 	%rd335, [%rd750+18];
	shl.b64 	%rd336, %rd335, 16;
	ld.global.u8 	%rd337, [%rd750+19];
	shl.b64 	%rd338, %rd337, 24;
	or.b64  	%rd339, %rd338, %rd336;
	or.b64  	%rd340, %rd339, %rd334;
	ld.global.u8 	%rd341, [%rd750+20];
	ld.global.u8 	%rd342, [%rd750+21];
	shl.b64 	%rd343, %rd342, 8;
	or.b64  	%rd344, %rd343, %rd341;
	ld.global.u8 	%rd345, [%rd750+22];
	shl.b64 	%rd346, %rd345, 16;
	ld.global.u8 	%rd347, [%rd750+23];
	shl.b64 	%rd348, %rd347, 24;
	or.b64  	%rd349, %rd348, %rd346;
	or.b64  	%rd350, %rd349, %rd344;
	shl.b64 	%rd351, %rd350, 32;
	or.b64  	%rd352, %rd351, %rd340;
	and.b64  	%rd353, %rd352, %rd330;
	popc.b64 	%r39, %rd353;
	cvt.u64.u32 	%rd354, %r39;
	add.s64 	%rd355, %rd354, %rd308;
	st.global.u64 	[%rd3], %rd355;
	ld.global.u8 	%rd356, [%rd751+24];
	ld.global.u8 	%rd357, [%rd751+25];
	shl.b64 	%rd358, %rd357, 8;
	or.b64  	%rd359, %rd358, %rd356;
	ld.global.u8 	%rd360, [%rd751+26];
	shl.b64 	%rd361, %rd360, 16;
	ld.global.u8 	%rd362, [%rd751+27];
	shl.b64 	%rd363, %rd362, 24;
	or.b64  	%rd364, %rd363, %rd361;
	or.b64  	%rd365, %rd364, %rd359;
	ld.global.u8 	%rd366, [%rd751+28];
	ld.global.u8 	%rd367, [%rd751+29];
	shl.b64 	%rd368, %rd367, 8;
	or.b64  	%rd369, %rd368, %rd366;
	ld.global.u8 	%rd370, [%rd751+30];
	shl.b64 	%rd371, %rd370, 16;
	ld.global.u8 	%rd372, [%rd751+31];
	shl.b64 	%rd373, %rd372, 24;
	or.b64  	%rd374, %rd373, %rd371;
	or.b64  	%rd375, %rd374, %rd369;
	shl.b64 	%rd376, %rd375, 32;
	or.b64  	%rd377, %rd376, %rd365;
	ld.global.u8 	%rd378, [%rd750+24];
	ld.global.u8 	%rd379, [%rd750+25];
	shl.b64 	%rd380, %rd379, 8;
	or.b64  	%rd381, %rd380, %rd378;
	ld.global.u8 	%rd382, [%rd750+26];
	shl.b64 	%rd383, %rd382, 16;
	ld.global.u8 	%rd384, [%rd750+27];
	shl.b64 	%rd385, %rd384, 24;
	or.b64  	%rd386, %rd385, %rd383;
	or.b64  	%rd387, %rd386, %rd381;
	ld.global.u8 	%rd388, [%rd750+28];
	ld.global.u8 	%rd389, [%rd750+29];
	shl.b64 	%rd390, %rd389, 8;
	or.b64  	%rd391, %rd390, %rd388;
	ld.global.u8 	%rd392, [%rd750+30];
	shl.b64 	%rd393, %rd392, 16;
	ld.global.u8 	%rd394, [%rd750+31];
	shl.b64 	%rd395, %rd394, 24;
	or.b64  	%rd396, %rd395, %rd393;
	or.b64  	%rd397, %rd396, %rd391;
	shl.b64 	%rd398, %rd397, 32;
	or.b64  	%rd399, %rd398, %rd387;
	and.b64  	%rd400, %rd399, %rd377;
	popc.b64 	%r40, %rd400;
	cvt.u64.u32 	%rd401, %r40;
	add.s64 	%rd753, %rd401, %rd355;
	st.global.u64 	[%rd3], %rd753;
	add.s32 	%r55, %r55, 64;
	add.s32 	%r53, %r53, 8;
	add.s64 	%rd751, %rd751, 64;
	add.s64 	%rd750, %rd750, 64;
	setp.eq.s32 	%p6, %r53, 0;
	@%p6 bra 	$L__BB0_8;
	bra.uni 	$L__BB0_7;
$L__BB0_8:
	setp.eq.s32 	%p7, %r3, 0;
	@%p7 bra 	$L__BB0_16;
	add.s32 	%r41, %r3, -1;
	setp.lt.u32 	%p8, %r41, 3;
	@%p8 bra 	$L__BB0_11;
	cvt.u64.u32 	%rd402, %r55;
	add.s64 	%rd403, %rd402, %rd2;
	add.s64 	%rd404, %rd1, %rd403;
	ld.global.u8 	%rd405, [%rd404];
	ld.global.u8 	%rd406, [%rd404+1];
	shl.b64 	%rd407, %rd406, 8;
	or.b64  	%rd408, %rd407, %rd405;
	ld.global.u8 	%rd409, [%rd404+2];
	shl.b64 	%rd410, %rd409, 16;
	ld.global.u8 	%rd411, [%rd404+3];
	shl.b64 	%rd412, %rd411, 24;
	or.b64  	%rd413, %rd412, %rd410;
	or.b64  	%rd414, %rd413, %rd408;
	ld.global.u8 	%rd415, [%rd404+4];
	ld.global.u8 	%rd416, [%rd404+5];
	shl.b64 	%rd417, %rd416, 8;
	or.b64  	%rd418, %rd417, %rd415;
	ld.global.u8 	%rd419, [%rd404+6];
	shl.b64 	%rd420, %rd419, 16;
	ld.global.u8 	%rd421, [%rd404+7];
	shl.b64 	%rd422, %rd421, 24;
	or.b64  	%rd423, %rd422, %rd420;
	or.b64  	%rd424, %rd423, %rd418;
	shl.b64 	%rd425, %rd424, 32;
	or.b64  	%rd426, %rd425, %rd414;
	add.s32 	%r42, %r55, %r9;
	cvt.u64.u32 	%rd427, %r42;
	add.s64 	%rd428, %rd1, %rd427;
	ld.global.u8 	%rd429, [%rd428];
	ld.global.u8 	%rd430, [%rd428+1];
	shl.b64 	%rd431, %rd430, 8;
	or.b64  	%rd432, %rd431, %rd429;
	ld.global.u8 	%rd433, [%rd428+2];
	shl.b64 	%rd434, %rd433, 16;
	ld.global.u8 	%rd435, [%rd428+3];
	shl.b64 	%rd436, %rd435, 24;
	or.b64  	%rd437, %rd436, %rd434;
	or.b64  	%rd438, %rd437, %rd432;
	ld.global.u8 	%rd439, [%rd428+4];
	ld.global.u8 	%rd440, [%rd428+5];
	shl.b64 	%rd441, %rd440, 8;
	or.b64  	%rd442, %rd441, %rd439;
	ld.global.u8 	%rd443, [%rd428+6];
	shl.b64 	%rd444, %rd443, 16;
	ld.global.u8 	%rd445, [%rd428+7];
	shl.b64 	%rd446, %rd445, 24;
	or.b64  	%rd447, %rd446, %rd444;
	or.b64  	%rd448, %rd447, %rd442;
	shl.b64 	%rd449, %rd448, 32;
	or.b64  	%rd450, %rd449, %rd438;
	and.b64  	%rd451, %rd450, %rd426;
	popc.b64 	%r43, %rd451;
	cvt.u64.u32 	%rd452, %r43;
	add.s64 	%rd453, %rd452, %rd753;
	st.global.u64 	[%rd3], %rd453;
	ld.global.u8 	%rd454, [%rd404+8];
	ld.global.u8 	%rd455, [%rd404+9];
	shl.b64 	%rd456, %rd455, 8;
	or.b64  	%rd457, %rd456, %rd454;
	ld.global.u8 	%rd458, [%rd404+10];
	shl.b64 	%rd459, %rd458, 16;
	ld.global.u8 	%rd460, [%rd404+11];
	shl.b64 	%rd461, %rd460, 24;
	or.b64  	%rd462, %rd461, %rd459;
	or.b64  	%rd463, %rd462, %rd457;
	ld.global.u8 	%rd464, [%rd404+12];
	ld.global.u8 	%rd465, [%rd404+13];
	shl.b64 	%rd466, %rd465, 8;
	or.b64  	%rd467, %rd466, %rd464;
	ld.global.u8 	%rd468, [%rd404+14];
	shl.b64 	%rd469, %rd468, 16;
	ld.global.u8 	%rd470, [%rd404+15];
	shl.b64 	%rd471, %rd470, 24;
	or.b64  	%rd472, %rd471, %rd469;
	or.b64  	%rd473, %rd472, %rd467;
	shl.b64 	%rd474, %rd473, 32;
	or.b64  	%rd475, %rd474, %rd463;
	cvt.u64.u32 	%rd476, %r9;
	add.s64 	%rd477, %rd402, %rd476;
	add.s64 	%rd478, %rd1, %rd477;
	ld.global.u8 	%rd479, [%rd478+8];
	ld.global.u8 	%rd480, [%rd478+9];
	shl.b64 	%rd481, %rd480, 8;
	or.b64  	%rd482, %rd481, %rd479;
	ld.global.u8 	%rd483, [%rd478+10];
	shl.b64 	%rd484, %rd483, 16;
	ld.global.u8 	%rd485, [%rd478+11];
	shl.b64 	%rd486, %rd485, 24;
	or.b64  	%rd487, %rd486, %rd484;
	or.b64  	%rd488, %rd487, %rd482;
	ld.global.u8 	%rd489, [%rd478+12];
	ld.global.u8 	%rd490, [%rd478+13];
	shl.b64 	%rd491, %rd490, 8;
	or.b64  	%rd492, %rd491, %rd489;
	ld.global.u8 	%rd493, [%rd478+14];
	shl.b64 	%rd494, %rd493, 16;
	ld.global.u8 	%rd495, [%rd478+15];
	shl.b64 	%rd496, %rd495, 24;
	or.b64  	%rd497, %rd496, %rd494;
	or.b64  	%rd498, %rd497, %rd492;
	shl.b64 	%rd499, %rd498, 32;
	or.b64  	%rd500, %rd499, %rd488;
	and.b64  	%rd501, %rd500, %rd475;
	popc.b64 	%r44, %rd501;
	cvt.u64.u32 	%rd502, %r44;
	add.s64 	%rd503, %rd502, %rd453;
	st.global.u64 	[%rd3], %rd503;
	ld.global.u8 	%rd504, [%rd404+16];
	ld.global.u8 	%rd505, [%rd404+17];
	shl.b64 	%rd506, %rd505, 8;
	or.b64  	%rd507, %rd506, %rd504;
	ld.global.u8 	%rd508, [%rd404+18];
	shl.b64 	%rd509, %rd508, 16;
	ld.global.u8 	%rd510, [%rd404+19];
	shl.b64 	%rd511, %rd510, 24;
	or.b64  	%rd512, %rd511, %rd509;
	or.b64  	%rd513, %rd512, %rd507;
	ld.global.u8 	%rd514, [%rd404+20];
	ld.global.u8 	%rd515, [%rd404+21];
	shl.b64 	%rd516, %rd515, 8;
	or.b64  	%rd517, %rd516, %rd514;
	ld.global.u8 	%rd518, [%rd404+22];
	shl.b64 	%rd519, %rd518, 16;
	ld.global.u8 	%rd520, [%rd404+23];
	shl.b64 	%rd521, %rd520, 24;
	or.b64  	%rd522, %rd521, %rd519;
	or.b64  	%rd523, %rd522, %rd517;
	shl.b64 	%rd524, %rd523, 32;
	or.b64  	%rd525, %rd524, %rd513;
	ld.global.u8 	%rd526, [%rd478+16];
	ld.global.u8 	%rd527, [%rd478+17];
	shl.b64 	%rd528, %rd527, 8;
	or.b64  	%rd529, %rd528, %rd526;
	ld.global.u8 	%rd530, [%rd478+18];
	shl.b64 	%rd531, %rd530, 16;
	ld.global.u8 	%rd532, [%rd478+19];
	shl.b64 	%rd533, %rd532, 24;
	or.b64  	%rd534, %rd533, %rd531;
	or.b64  	%rd535, %rd534, %rd529;
	ld.global.u8 	%rd536, [%rd478+20];
	ld.global.u8 	%rd537, [%rd478+21];
	shl.b64 	%rd538, %rd537, 8;
	or.b64  	%rd539, %rd538, %rd536;
	ld.global.u8 	%rd540, [%rd478+22];
	shl.b64 	%rd541, %rd540, 16;
	ld.global.u8 	%rd542, [%rd478+23];
	shl.b64 	%rd543, %rd542, 24;
	or.b64  	%rd544, %rd543, %rd541;
	or.b64  	%rd545, %rd544, %rd539;
	shl.b64 	%rd546, %rd545, 32;
	or.b64  	%rd547, %rd546, %rd535;
	and.b64  	%rd548, %rd547, %rd525;
	popc.b64 	%r45, %rd548;
	cvt.u64.u32 	%rd549, %r45;
	add.s64 	%rd550, %rd549, %rd503;
	st.global.u64 	[%rd3], %rd550;
	ld.global.u8 	%rd551, [%rd404+24];
	ld.global.u8 	%rd552, [%rd404+25];
	shl.b64 	%rd553, %rd552, 8;
	or.b64  	%rd554, %rd553, %rd551;
	ld.global.u8 	%rd555, [%rd404+26];
	shl.b64 	%rd556, %rd555, 16;
	ld.global.u8 	%rd557, [%rd404+27];
	shl.b64 	%rd558, %rd557, 24;
	or.b64  	%rd559, %rd558, %rd556;
	or.b64  	%rd560, %rd559, %rd554;
	ld.global.u8 	%rd561, [%rd404+28];
	ld.global.u8 	%rd562, [%rd404+29];
	shl.b64 	%rd563, %rd562, 8;
	or.b64  	%rd564, %rd563, %rd561;
	ld.global.u8 	%rd565, [%rd404+30];
	shl.b64 	%rd566, %rd565, 16;
	ld.global.u8 	%rd567, [%rd404+31];
	shl.b64 	%rd568, %rd567, 24;
	or.b64  	%rd569, %rd568, %rd566;
	or.b64  	%rd570, %rd569, %rd564;
	shl.b64 	%rd571, %rd570, 32;
	or.b64  	%rd572, %rd571, %rd560;
	ld.global.u8 	%rd573, [%rd478+24];
	ld.global.u8 	%rd574, [%rd478+25];
	shl.b64 	%rd575, %rd574, 8;
	or.b64  	%rd576, %rd575, %rd573;
	ld.global.u8 	%rd577, [%rd478+26];
	shl.b64 	%rd578, %rd577, 16;
	ld.global.u8 	%rd579, [%rd478+27];
	shl.b64 	%rd580, %rd579, 24;
	or.b64  	%rd581, %rd580, %rd578;
	or.b64  	%rd582, %rd581, %rd576;
	ld.global.u8 	%rd583, [%rd478+28];
	ld.global.u8 	%rd584, [%rd478+29];
	shl.b64 	%rd585, %rd584, 8;
	or.b64  	%rd586, %rd585, %rd583;
	ld.global.u8 	%rd587, [%rd478+30];
	shl.b64 	%rd588, %rd587, 16;
	ld.global.u8 	%rd589, [%rd478+31];
	shl.b64 	%rd590, %rd589, 24;
	or.b64  	%rd591, %rd590, %rd588;
	or.b64  	%rd592, %rd591, %rd586;
	shl.b64 	%rd593, %rd592, 32;
	or.b64  	%rd594, %rd593, %rd582;
	and.b64  	%rd595, %rd594, %rd572;
	popc.b64 	%r46, %rd595;
	cvt.u64.u32 	%rd596, %r46;
	add.s64 	%rd753, %rd596, %rd550;
	st.global.u64 	[%rd3], %rd753;
	add.s32 	%r55, %r55, 32;
$L__BB0_11:
	setp.eq.s32 	%p9, %r4, 0;
	@%p9 bra 	$L__BB0_16;
	setp.eq.s32 	%p10, %r5, 0;
	@%p10 bra 	$L__BB0_14;
	cvt.u64.u32 	%rd597, %r55;
	add.s64 	%rd598, %rd597, %rd2;
	add.s64 	%rd599, %rd1, %rd598;
	ld.global.u8 	%rd600, [%rd599];
	ld.global.u8 	%rd601, [%rd599+1];
	shl.b64 	%rd602, %rd601, 8;
	or.b64  	%rd603, %rd602, %rd600;
	ld.global.u8 	%rd604, [%rd599+2];
	shl.b64 	%rd605, %rd604, 16;
	ld.global.u8 	%rd606, [%rd599+3];
	shl.b64 	%rd607, %rd606, 24;
	or.b64  	%rd608, %rd607, %rd605;
	or.b64  	%rd609, %rd608, %rd603;
	ld.global.u8 	%rd610, [%rd599+4];
	ld.global.u8 	%rd611, [%rd599+5];
	shl.b64 	%rd612, %rd611, 8;
	or.b64  	%rd613, %rd612, %rd610;
	ld.global.u8 	%rd614, [%rd599+6];
	shl.b64 	%rd615, %rd614, 16;
	ld.global.u8 	%rd616, [%rd599+7];
	shl.b64 	%rd617, %rd616, 24;
	or.b64  	%rd618, %rd617, %rd615;
	or.b64  	%rd619, %rd618, %rd613;
	shl.b64 	%rd620, %rd619, 32;
	or.b64  	%rd621, %rd620, %rd609;
	add.s32 	%r47, %r55, %r9;
	cvt.u64.u32 	%rd622, %r47;
	add.s64 	%rd623, %rd1, %rd622;
	ld.global.u8 	%rd624, [%rd623];
	ld.global.u8 	%rd625, [%rd623+1];
	shl.b64 	%rd626, %rd625, 8;
	or.b64  	%rd627, %rd626, %rd624;
	ld.global.u8 	%rd628, [%rd623+2];
	shl.b64 	%rd629, %rd628, 16;
	ld.global.u8 	%rd630, [%rd623+3];
	shl.b64 	%rd631, %rd630, 24;
	or.b64  	%rd632, %rd631, %rd629;
	or.b64  	%rd633, %rd632, %rd627;
	ld.global.u8 	%rd634, [%rd623+4];
	ld.global.u8 	%rd635, [%rd623+5];
	shl.b64 	%rd636, %rd635, 8;
	or.b64  	%rd637, %rd636, %rd634;
	ld.global.u8 	%rd638, [%rd623+6];
	shl.b64 	%rd639, %rd638, 16;
	ld.global.u8 	%rd640, [%rd623+7];
	shl.b64 	%rd641, %rd640, 24;
	or.b64  	%rd642, %rd641, %rd639;
	or.b64  	%rd643, %rd642, %rd637;
	shl.b64 	%rd644, %rd643, 32;
	or.b64  	%rd645, %rd644, %rd633;
	and.b64  	%rd646, %rd645, %rd621;
	popc.b64 	%r48, %rd646;
	cvt.u64.u32 	%rd647, %r48;
	add.s64 	%rd648, %rd647, %rd753;
	st.global.u64 	[%rd3], %rd648;
	ld.global.u8 	%rd649, [%rd599+8];
	ld.global.u8 	%rd650, [%rd599+9];
	shl.b64 	%rd651, %rd650, 8;
	or.b64  	%rd652, %rd651, %rd649;
	ld.global.u8 	%rd653, [%rd599+10];
	shl.b64 	%rd654, %rd653, 16;
	ld.global.u8 	%rd655, [%rd599+11];
	shl.b64 	%rd656, %rd655, 24;
	or.b64  	%rd657, %rd656, %rd654;
	or.b64  	%rd658, %rd657, %rd652;
	ld.global.u8 	%rd659, [%rd599+12];
	ld.global.u8 	%rd660, [%rd599+13];
	shl.b64 	%rd661, %rd660, 8;
	or.b64  	%rd662, %rd661, %rd659;
	ld.global.u8 	%rd663, [%rd599+14];
	shl.b64 	%rd664, %rd663, 16;
	ld.global.u8 	%rd665, [%rd599+15];
	shl.b64 	%rd666, %rd665, 24;
	or.b64  	%rd667, %rd666, %rd664;
	or.b64  	%rd668, %rd667, %rd662;
	shl.b64 	%rd669, %rd668, 32;
	or.b64  	%rd670, %rd669, %rd658;
	cvt.u64.u32 	%rd671, %r9;
	add.s64 	%rd672, %rd597, %rd671;
	add.s64 	%rd673, %rd1, %rd672;
	ld.global.u8 	%rd674, [%rd673+8];
	ld.global.u8 	%rd675, [%rd673+9];
	shl.b64 	%rd676, %rd675, 8;
	or.b64  	%rd677, %rd676, %rd674;
	ld.global.u8 	%rd678, [%rd673+10];
	shl.b64 	%rd679, %rd678, 16;
	ld.global.u8 	%rd680, [%rd673+11];
	shl.b64 	%rd681, %rd680, 24;
	or.b64  	%rd682, %rd681, %rd679;
	or.b64  	%rd683, %rd682, %rd677;
	ld.global.u8 	%rd684, [%rd673+12];
	ld.global.u8 	%rd685, [%rd673+13];
	shl.b64 	%rd686, %rd685, 8;
	or.b64  	%rd687, %rd686, %rd684;
	ld.global.u8 	%rd688, [%rd673+14];
	shl.b64 	%rd689, %rd688, 16;
	ld.global.u8 	%rd690, [%rd673+15];
	shl.b64 	%rd691, %rd690, 24;
	or.b64  	%rd692, %rd691, %rd689;
	or.b64  	%rd693, %rd692, %rd687;
	shl.b64 	%rd694, %rd693, 32;
	or.b64  	%rd695, %rd694, %rd683;
	and.b64  	%rd696, %rd695, %rd670;
	popc.b64 	%r49, %rd696;
	cvt.u64.u32 	%rd697, %r49;
	add.s64 	%rd753, %rd697, %rd648;
	st.global.u64 	[%rd3], %rd753;
	add.s32 	%r55, %r55, 16;
$L__BB0_14:
	setp.ne.s32 	%p11, %r6, 0;
	@%p11 bra 	$L__BB0_16;
	cvt.u64.u32 	%rd698, %r55;
	add.s64 	%rd699, %rd698, %rd2;
	add.s64 	%rd700, %rd1, %rd699;
	ld.global.u8 	%rd701, [%rd700];
	ld.global.u8 	%rd702, [%rd700+1];
	shl.b64 	%rd703, %rd702, 8;
	or.b64  	%rd704, %rd703, %rd701;
	ld.global.u8 	%rd705, [%rd700+2];
	shl.b64 	%rd706, %rd705, 16;
	ld.global.u8 	%rd707, [%rd700+3];
	shl.b64 	%rd708, %rd707, 24;
	or.b64  	%rd709, %rd708, %rd706;
	or.b64  	%rd710, %rd709, %rd704;
	ld.global.u8 	%rd711, [%rd700+4];
	ld.global.u8 	%rd712, [%rd700+5];
	shl.b64 	%rd713, %rd712, 8;
	or.b64  	%rd714, %rd713, %rd711;
	ld.global.u8 	%rd715, [%rd700+6];
	shl.b64 	%rd716, %rd715, 16;
	ld.global.u8 	%rd717, [%rd700+7];
	shl.b64 	%rd718, %rd717, 24;
	or.b64  	%rd719, %rd718, %rd716;
	or.b64  	%rd720, %rd719, %rd714;
	shl.b64 	%rd721, %rd720, 32;
	or.b64  	%rd722, %rd721, %rd710;
	add.s32 	%r50, %r55, %r9;
	cvt.u64.u32 	%rd723, %r50;
	add.s64 	%rd724, %rd1, %rd723;
	ld.global.u8 	%rd725, [%rd724];
	ld.global.u8 	%rd726, [%rd724+1];
	shl.b64 	%rd727, %rd726, 8;
	or.b64  	%rd728, %rd727, %rd725;
	ld.global.u8 	%rd729, [%rd724+2];
	shl.b64 	%rd730, %rd729, 16;
	ld.global.u8 	%rd731, [%rd724+3];
	shl.b64 	%rd732, %rd731, 24;
	or.b64  	%rd733, %rd732, %rd730;
	or.b64  	%rd734, %rd733, %rd728;
	ld.global.u8 	%rd735, [%rd724+4];
	ld.global.u8 	%rd736, [%rd724+5];
	shl.b64 	%rd737, %rd736, 8;
	or.b64  	%rd738, %rd737, %rd735;
	ld.global.u8 	%rd739, [%rd724+6];
	shl.b64 	%rd740, %rd739, 16;
	ld.global.u8 	%rd741, [%rd724+7];
	shl.b64 	%rd742, %rd741, 24;
	or.b64  	%rd743, %rd742, %rd740;
	or.b64  	%rd744, %rd743, %rd738;
	shl.b64 	%rd745, %rd744, 32;
	or.b64  	%rd746, %rd745, %rd734;
	and.b64  	%rd747, %rd746, %rd722;
	popc.b64 	%r51, %rd747;
	cvt.u64.u32 	%rd748, %r51;
	add.s64 	%rd749, %rd748, %rd753;
	st.global.u64 	[%rd3], %rd749;
$L__BB0_16:
	add.s32 	%r52, %r52, 1;
	setp.eq.s32 	%p12, %r52, %r1;
	@%p12 bra 	$L__BB0_17;
	bra.uni 	$L__BB0_4;
$L__BB0_17:
	ret;

}
	// .globl	_Z8tcdbgpu2iiPyS_
.visible .entry _Z8tcdbgpu2iiPyS_(
	.param .u32 _Z8tcdbgpu2iiPyS__param_0,
	.param .u32 _Z8tcdbgpu2iiPyS__param_1,
	.param .u64 .ptr .align 1 _Z8tcdbgpu2iiPyS__param_2,
	.param .u64 .ptr .align 1 _Z8tcdbgpu2iiPyS__param_3
)
{


	ret;

}


// ===== COMPILED SASS (sm_100) =====

	.target	sm_100

	.elftype	@"ET_EXEC"


//--------------------- .note.nv.tkinfo           --------------------------
	.section	.note.nv.tkinfo,"",@"SHT_NOTE"
	.sectionflags	@"SHF_NOTE_NV_TKINFO"
	.tkinfo
        /*0018*/ 	.word	0x00000002
        /*0030*/ 	.string	""
        /*0030*/ 	.string	"ptxas"
        /*0030*/ 	.string	"Cuda compilation tools, release 13.0, V13.0.88"
        /*0030*/ 	.string	"Build cuda_13.0.r13.0/compiler.36424714_0"
        /*0030*/ 	.string	"-arch sm_100 -m 64 "



//--------------------- .note.nv.cuinfo           --------------------------
	.section	.note.nv.cuinfo,"",@"SHT_NOTE"
	.sectionflags	@"SHF_NOTE_NV_CUINFO"
        /*0018*/ 	.short	0x0002
        /*001a*/ 	.short	0x0064
        /*001c*/ 	.short	0x0082
	.zero		2


//--------------------- .nv.info                  --------------------------
	.section	.nv.info,"",@"SHT_CUDA_INFO"
	.align	4


	//----- nvinfo : EIATTR_REGCOUNT
	.align		4
        /*0000*/ 	.byte	0x04, 0x2f
        /*0002*/ 	.short	(.L_1 - .L_0)
	.align		4
.L_0:
        /*0004*/ 	.word	index@(_Z7tcdbgpuiPyPb)
        /*0008*/ 	.word	0x00000020


	//----- nvinfo : EIATTR_FRAME_SIZE
	.align		4
.L_1:
        /*000c*/ 	.byte	0x04, 0x11
        /*000e*/ 	.short	(.L_3 - .L_2)
	.align		4
.L_2:
        /*0010*/ 	.word	index@(_Z7tcdbgpuiPyPb)
        /*0014*/ 	.word	0x00000000


	//----- nvinfo : EIATTR_REGCOUNT
	.align		4
.L_3:
        /*0018*/ 	.byte	0x04, 0x2f
        /*001a*/ 	.short	(.L_5 - .L_4)
	.align		4
.L_4:
        /*001c*/ 	.word	index@(_Z8tcdbgpu2iiPyS_)
        /*0020*/ 	.word	0x00000004


	//----- nvinfo : EIATTR_FRAME_SIZE
	.align		4
.L_5:
        /*0024*/ 	.byte	0x04, 0x11
        /*0026*/ 	.short	(.L_7 - .L_6)
	.align		4
.L_6:
        /*0028*/ 	.word	index@(_Z8tcdbgpu2iiPyS_)
        /*002c*/ 	.word	0x00000000


	//----- nvinfo : EIATTR_MIN_STACK_SIZE
	.align		4
.L_7:
        /*0030*/ 	.byte	0x04, 0x12
        /*0032*/ 	.short	(.L_9 - .L_8)
	.align		4
.L_8:
        /*0034*/ 	.word	index@(_Z8tcdbgpu2iiPyS_)
        /*0038*/ 	.word	0x00000000


	//----- nvinfo : EIATTR_MIN_STACK_SIZE
	.align		4
.L_9:
        /*003c*/ 	.byte	0x04, 0x12
        /*003e*/ 	.short	(.L_11 - .L_10)
	.align		4
.L_10:
        /*0040*/ 	.word	index@(_Z7tcdbgpuiPyPb)
        /*0044*/ 	.word	0x00000000
.L_11:


//--------------------- .nv.compat                --------------------------
	.section	.nv.compat,"",@"SHT_CUDA_COMPAT_INFO"
	.align	4
        /*0000*/ 	.byte	0x02, 0x09, 0x00, 0x00, 0x02, 0x02, 0x01, 0x00, 0x02, 0x05, 0x05, 0x00, 0x03, 0x07, 0x01, 0x01
        /*0010*/ 	.byte	0x02, 0x03, 0x00, 0x00, 0x02, 0x06, 0x01, 0x00, 0x04, 0x0b, 0x08, 0x00, 0x09, 0x00, 0x00, 0x00
        /*0020*/ 	.byte	0x00, 0x00, 0x00, 0x00


//--------------------- .nv.info._Z8tcdbgpu2iiPyS_ --------------------------
	.section	.nv.info._Z8tcdbgpu2iiPyS_,"",@"SHT_CUDA_INFO"
	.sectionflags	@""
	.align	4


	//----- nvinfo : EIATTR_CUDA_API_VERSION
	.align		4
        /*0000*/ 	.byte	0x04, 0x37
        /*0002*/ 	.short	(.L_13 - .L_12)
.L_12:
        /*0004*/ 	.word	0x00000082


	//----- nvinfo : EIATTR_KPARAM_INFO
	.align		4
.L_13:
        /*0008*/ 	.byte	0x04, 0x17
        /*000a*/ 	.short	(.L_15 - .L_14)
.L_14:
        /*000c*/ 	.word	0x00000000
        /*0010*/ 	.short	0x0003
        /*0012*/ 	.short	0x0010
        /*0014*/ 	.byte	0x00, 0xf5, 0x21, 0x00


	//----- nvinfo : EIATTR_KPARAM_INFO
	.align		4
.L_15:
        /*0018*/ 	.byte	0x04, 0x17
        /*001a*/ 	.short	(.L_17 - .L_16)
.L_16:
        /*001c*/ 	.word	0x00000000
        /*0020*/ 	.short	0x0002
        /*0022*/ 	.short	0x0008
        /*0024*/ 	.byte	0x00, 0xf5, 0x21, 0x00


	//----- nvinfo : EIATTR_KPARAM_INFO
	.align		4
.L_17:
        /*0028*/ 	.byte	0x04, 0x17
        /*002a*/ 	.short	(.L_19 - .L_18)
.L_18:
        /*002c*/ 	.word	0x00000000
        /*0030*/ 	.short	0x0001
        /*0032*/ 	.short	0x0004
        /*0034*/ 	.byte	0x00, 0xf0, 0x11, 0x00


	//----- nvinfo : EIATTR_KPARAM_INFO
	.align		4
.L_19:
        /*0038*/ 	.byte	0x04, 0x17
        /*003a*/ 	.short	(.L_21 - .L_20)
.L_20:
        /*003c*/ 	.word	0x00000000
        /*0040*/ 	.short	0x0000
        /*0042*/ 	.short	0x0000
        /*0044*/ 	.byte	0x00, 0xf0, 0x11, 0x00


	//----- nvinfo : EIATTR_SPARSE_MMA_MASK
	.align		4
.L_21:
        /*0048*/ 	.byte	0x03, 0x50
        /*004a*/ 	.short	0x0000


	//----- nvinfo : EIATTR_MAXREG_COUNT
	.align		4
        /*004c*/ 	.byte	0x03, 0x1b
        /*004e*/ 	.short	0x00ff


	//----- nvinfo : EIATTR_MERCURY_ISA_VERSION
	.align		4
        /*0050*/ 	.byte	0x03, 0x5f
        /*0052*/ 	.short	0x0101


	//----- nvinfo : EIATTR_VRC_CTA_INIT_COUNT
	.align		4
        /*0054*/ 	.byte	0x02, 0x4a
	.zero		1
	.zero		1


	//----- nvinfo : EIATTR_EXIT_INSTR_OFFSETS
	.align		4
        /*0058*/ 	.byte	0x04, 0x1c
        /*005a*/ 	.short	(.L_23 - .L_22)


	//   ....[0]....
.L_22:
        /*005c*/ 	.word	0x00000010


	//----- nvinfo : EIATTR_CBANK_PARAM_SIZE
	.align		4
.L_23:
        /*0060*/ 	.byte	0x03, 0x19
        /*0062*/ 	.short	0x0018


	//----- nvinfo : EIATTR_PARAM_CBANK
	.align		4
        /*0064*/ 	.byte	0x04, 0x0a
        /*0066*/ 	.short	(.L_25 - .L_24)
	.align		4
.L_24:
        /*0068*/ 	.word	index@(.nv.constant0._Z8tcdbgpu2iiPyS_)
        /*006c*/ 	.short	0x0380
        /*006e*/ 	.short	0x0018


	//----- nvinfo : EIATTR_SW_WAR
	.align		4
.L_25:
        /*0070*/ 	.byte	0x04, 0x36
        /*0072*/ 	.short	(.L_27 - .L_26)
.L_26:
        /*0074*/ 	.word	0x00000008
.L_27:


//--------------------- .nv.info._Z7tcdbgpuiPyPb  --------------------------
	.section	.nv.info._Z7tcdbgpuiPyPb,"",@"SHT_CUDA_INFO"
	.sectionflags	@""
	.align	4


	//----- nvinfo : EIATTR_CUDA_API_VERSION
	.align		4
        /*0000*/ 	.byte	0x04, 0x37
        /*0002*/ 	.short	(.L_29 - .L_28)
.L_28:
        /*0004*/ 	.word	0x00000082


	//----- nvinfo : EIATTR_KPARAM_INFO
	.align		4
.L_29:
        /*0008*/ 	.byte	0x04, 0x17
        /*000a*/ 	.short	(.L_31 - .L_30)
.L_30:
        /*000c*/ 	.word	0x00000000
        /*0010*/ 	.short	0x0002
        /*0012*/ 	.short	0x0010
        /*0014*/ 	.byte	0x00, 0xf5, 0x21, 0x00


	//----- nvinfo : EIATTR_KPARAM_INFO
	.align		4
.L_31:
        /*0018*/ 	.byte	0x04, 0x17
        /*001a*/ 	.short	(.L_33 - .L_32)
.L_32:
        /*001c*/ 	.word	0x00000000
        /*0020*/ 	.short	0x0001
        /*0022*/ 	.short	0x0008
        /*0024*/ 	.byte	0x00, 0xf5, 0x21, 0x00


	//----- nvinfo : EIATTR_KPARAM_INFO
	.align		4
.L_33:
        /*0028*/ 	.byte	0x04, 0x17
        /*002a*/ 	.short	(.L_35 - .L_34)
.L_34:
        /*002c*/ 	.word	0x00000000
        /*0030*/ 	.short	0x0000
        /*0032*/ 	.short	0x0000
        /*0034*/ 	.byte	0x00, 0xf0, 0x11, 0x00


	//----- nvinfo : EIATTR_SPARSE_MMA_MASK
	.align		4
.L_35:
        /*0038*/ 	.byte	0x03, 0x50
        /*003a*/ 	.short	0x0000


	//----- nvinfo : EIATTR_MAXREG_COUNT
	.align		4
        /*003c*/ 	.byte	0x03, 0x1b
        /*003e*/ 	.short	0x00ff


	//----- nvinfo : EIATTR_MERCURY_ISA_VERSION
	.align		4
        /*0040*/ 	.byte	0x03, 0x5f
        /*0042*/ 	.short	0x0101


	//----- nvinfo : EIATTR_VRC_CTA_INIT_COUNT
	.align		4
        /*0044*/ 	.byte	0x02, 0x4a
	.zero		1
	.zero		1


	//----- nvinfo : EIATTR_EXIT_INSTR_OFFSETS
	.align		4
        /*0048*/ 	.byte	0x04, 0x1c
        /*004a*/ 	.short	(.L_37 - .L_36)


	//   ....[0]....
.L_36:
        /*004c*/ 	.word	0x00000070


	//   ....[1]....
        /*0050*/ 	.word	0x00000090


	//   ....[2]....
        /*0054*/ 	.word	0x000000b0


	//   ....[3]....
        /*0058*/ 	.word	0x00002b80


	//----- nvinfo : EIATTR_CRS_STACK_SIZE
	.align		4
.L_37:
        /*005c*/ 	.byte	0x04, 0x1e
        /*005e*/ 	.short	(.L_39 - .L_38)
.L_38:
        /*0060*/ 	.word	0x00000000


	//----- nvinfo : EIATTR_CBANK_PARAM_SIZE
	.align		4
.L_39:
        /*0064*/ 	.byte	0x03, 0x19
        /*0066*/ 	.short	0x0018


	//----- nvinfo : EIATTR_PARAM_CBANK
	.align		4
        /*0068*/ 	.byte	0x04, 0x0a
        /*006a*/ 	.short	(.L_41 - .L_40)
	.align		4
.L_40:
        /*006c*/ 	.word	index@(.nv.constant0._Z7tcdbgpuiPyPb)
        /*0070*/ 	.short	0x0380
        /*0072*/ 	.short	0x0018


	//----- nvinfo : EIATTR_SW_WAR
	.align		4
.L_41:
        /*0074*/ 	.byte	0x04, 0x36
        /*0076*/ 	.short	(.L_43 - .L_42)
.L_42:
        /*0078*/ 	.word	0x00000008
.L_43:


//--------------------- .nv.callgraph             --------------------------
	.section	.nv.callgraph,"",@"SHT_CUDA_CALLGRAPH"
	.align	4
	.sectionentsize	8
	.align		4
        /*0000*/ 	.word	0x00000000
	.align		4
        /*0004*/ 	.word	0xffffffff
	.align		4
        /*0008*/ 	.word	0x00000000
	.align		4
        /*000c*/ 	.word	0xfffffffe
	.align		4
        /*0010*/ 	.word	0x00000000
	.align		4
        /*0014*/ 	.word	0xfffffffd
	.align		4
        /*0018*/ 	.word	0x00000000
	.align		4
        /*001c*/ 	.word	0xfffffffc


//--------------------- .text._Z8tcdbgpu2iiPyS_   --------------------------
	.section	.text._Z8tcdbgpu2iiPyS_,"ax",@progbits
	.align	128
        .global         _Z8tcdbgpu2iiPyS_
        .type           _Z8tcdbgpu2iiPyS_,@function
        .size           _Z8tcdbgpu2iiPyS_,(.L_x_9 - _Z8tcdbgpu2iiPyS_)
        .other          _Z8tcdbgpu2iiPyS_,@"STO_CUDA_ENTRY STV_DEFAULT"
_Z8tcdbgpu2iiPyS_:
.text._Z8tcdbgpu2iiPyS_:
[----:B------:R-:W-:Y:S01]  /*0000*/  LDC R1, c[0x0][0x37c] ;  /* 0x0000df00ff017b82 */ /* 0x000fe20000000800 */
[----:B------:R-:W-:Y:S05]  /*0010*/  EXIT ;  /* 0x000000000000794d */ /* 0x000fea0003800000 */
.L_x_0:
[----:B------:R-:W-:-:S00]  /*0020*/  BRA `(.L_x_0) ;  /* 0xfffffffc00fc7947 */ /* 0x000fc0000383ffff */
[----:B------:R-:W-:-:S00]  /*0030*/  NOP ;  /* 0x0000000000007918 */ /* 0x000fc00000000000 */
        /* <DEDUP_REMOVED lines=12> */
.L_x_9:


//--------------------- .text._Z7tcdbgpuiPyPb     --------------------------
	.section	.text._Z7tcdbgpuiPyPb,"ax",@progbits
	.align	128
        .global         _Z7tcdbgpuiPyPb
        .type           _Z7tcdbgpuiPyPb,@function
        .size           _Z7tcdbgpuiPyPb,(.L_x_10 - _Z7tcdbgpuiPyPb)
        .other          _Z7tcdbgpuiPyPb,@"STO_CUDA_ENTRY STV_DEFAULT"
_Z7tcdbgpuiPyPb:
.text._Z7tcdbgpuiPyPb:
[----:B------:R-:W-:Y:S01]  /*0000*/  LDC R1, c[0x0][0x37c] ;  /* 0x0000df00ff017b82 */ /* 0x000fe20000000800 */
[----:B------:R-:W0:Y:S07]  /*0010*/  S2R R3, SR_TID.X ;  /* 0x0000000000037919 */ /* 0x000e2e0000002100 */
[----:B------:R-:W0:Y:S08]  /*0020*/  S2UR UR4, SR_CTAID.X ;  /* 0x00000000000479c3 */ /* 0x000e300000002500 */
[----:B------:R-:W0:Y:S08]  /*0030*/  LDC R0, c[0x0][0x360] ;  /* 0x0000d800ff007b82 */ /* 0x000e300000000800 */
[----:B------:R-:W1:Y:S01]  /*0040*/  LDC R5, c[0x0][0x380] ;  /* 0x0000e000ff057b82 */ /* 0x000e620000000800 */
[----:B0-----:R-:W-:-:S05]  /*0050*/  IMAD R0, R0, UR4, R3 ;  /* 0x0000000400007c24 */ /* 0x001fca000f8e0203 */
[----:B-1----:R-:W-:-:S13]  /*0060*/  ISETP.GE.AND P0, PT, R0, R5, PT ;  /* 0x000000050000720c */ /* 0x002fda0003f06270 */
[----:B------:R-:W-:Y:S05]  /*0070*/  @P0 EXIT ;  /* 0x000000000000094d */ /* 0x000fea0003800000 */
[----:B------:R-:W-:-:S13]  /*0080*/  ISETP.GE.AND P0, PT, R0, 0x1, PT ;  /* 0x000000010000780c */ /* 0x000fda0003f06270 */
[----:B------:R-:W-:Y:S05]  /*0090*/  @!P0 EXIT ;  /* 0x000000000000894d */ /* 0x000fea0003800000 */
[----:B------:R-:W-:-:S13]  /*00a0*/  ISETP.GE.AND P0, PT, R5, 0x8, PT ;  /* 0x000000080500780c */ /* 0x000fda0003f06270 */
[----:B------:R-:W-:Y:S05]  /*00b0*/  @!P0 EXIT ;  /* 0x000000000000894d */ /* 0x000fea0003800000 */
[----:B------:R-:W0:Y:S01]  /*00c0*/  LDCU.64 UR4, c[0x0][0x390] ;  /* 0x00007200ff0477ac */ /* 0x000e220008000a00 */
[----:B------:R-:W1:Y:S01]  /*00d0*/  LDC.64 R10, c[0x0][0x388] ;  /* 0x0000e200ff0a7b82 */ /* 0x000e620000000a00 */
[----:B------:R-:W-:Y:S02]  /*00e0*/  VIADD R2, R5, 0xfffffff8 ;  /* 0xfffffff805027836 */ /* 0x000fe40000000000 */
[----:B------:R-:W-:Y:S01]  /*00f0*/  IMAD R3, R0, R5, RZ ;  /* 0x0000000500037224 */ /* 0x000fe200078e02ff */
[----:B------:R-:W2:Y:S02]  /*0100*/  LDCU.64 UR8, c[0x0][0x358] ;  /* 0x00006b00ff0877ac */ /* 0x000ea40008000a00 */
[----:B------:R-:W-:Y:S02]  /*0110*/  LEA.HI R4, R2, 0x1, RZ, 0x1d ;  /* 0x0000000102047811 */ /* 0x000fe400078fe8ff */
[----:B------:R-:W-:Y:S02]  /*0120*/  SHF.R.S32.HI R6, RZ, 0x1f, R3 ;  /* 0x0000001fff067819 */ /* 0x000fe40000011403 */
[----:B------:R-:W-:-:S02]  /*0130*/  LOP3.LUT R9, R4, 0x3ffffff8, RZ, 0xc0, !PT ;  /* 0x3ffffff804097812 */ /* 0x000fc400078ec0ff */
[----:B------:R-:W-:-:S03]  /*0140*/  LOP3.LUT R8, R4, 0x7, RZ, 0xc0, !PT ;  /* 0x0000000704087812 */ /* 0x000fc600078ec0ff */
[----:B------:R-:W-:Y:S01]  /*0150*/  IMAD.MOV R9, RZ, RZ, -R9 ;  /* 0x000000ffff097224 */ /* 0x000fe200078e0a09 */
[----:B0-----:R-:W-:Y:S01]  /*0160*/  IADD3 R5, P0, PT, R3, UR4, RZ ;  /* 0x0000000403057c10 */ /* 0x001fe2000ff1e0ff */
[----:B------:R-:W-:-:S03]  /*0170*/  UMOV UR4, URZ ;  /* 0x000000ff00047c82 */ /* 0x000fc60008000000 */
[----:B------:R-:W-:Y:S01]  /*0180*/  IADD3 R5, P1, PT, R5, 0x20, RZ ;  /* 0x0000002005057810 */ /* 0x000fe20007f3e0ff */
[----:B-1----:R-:W-:-:S03]  /*0190*/  IMAD.WIDE.U32 R10, R0, 0x8, R10 ;  /* 0x00000008000a7825 */ /* 0x002fc600078e000a */
[----:B--2---:R-:W-:-:S09]  /*01a0*/  IADD3.X R7, PT, PT, RZ, UR5, R6, P1, P0 ;  /* 0x00000005ff077c10 */ /* 0x004fd20008fe0406 */
.L_x_7:
[----:B0-----:R-:W0:Y:S01]  /*01b0*/  LDCU.64 UR10, c[0x0][0x390] ;  /* 0x00007200ff0a77ac */ /* 0x001e220008000a00 */
[----:B-12--5:R-:W-:-:S05]  /*01c0*/  VIADD R12, R3, UR4 ;  /* 0x00000004030c7c36 */ /* 0x026fca0008000000 */
[----:B0-----:R-:W-:-:S05]  /*01d0*/  IADD3 R12, P0, PT, R12, UR10, RZ ;  /* 0x0000000a0c0c7c10 */ /* 0x001fca000ff1e0ff */
[----:B------:R-:W-:-:S05]  /*01e0*/  IMAD.X R13, RZ, RZ, UR11, P0 ;  /* 0x0000000bff0d7e24 */ /* 0x000fca00080e06ff */
[----:B------:R-:W2:Y:S01]  /*01f0*/  LDG.E.U8 R12, desc[UR8][R12.64] ;  /* 0x000000080c0c7981 */ /* 0x000ea2000c1e1100 */
[----:B------:R-:W-:Y:S01]  /*0200*/  BSSY.RECONVERGENT B0, `(.L_x_1) ;  /* 0x0000295000007945 */ /* 0x000fe20003800200 */
[----:B--2---:R-:W-:-:S13]  /*0210*/  ISETP.NE.AND P0, PT, R12, RZ, PT ;  /* 0x000000ff0c00720c */ /* 0x004fda0003f05270 */
[----:B------:R-:W-:Y:S05]  /*0220*/  @!P0 BRA `(.L_x_2) ;  /* 0x0000002800488947 */ /* 0x000fea0003800000 */
[----:B------:R0:W5:Y:S01]  /*0230*/  LDG.E.64 R12, desc[UR8][R10.64] ;  /* 0x000000080a0c7981 */ /* 0x000162000c1e1b00 */
[----:B------:R-:W1:Y:S01]  /*0240*/  LDCU UR6, c[0x0][0x380] ;  /* 0x00007000ff0677ac */ /* 0x000e620008000800 */
[----:B------:R-:W-:Y:S01]  /*0250*/  ISETP.GE.U32.AND P1, PT, R2, 0x38, PT ;  /* 0x000000380200780c */ /* 0x000fe20003f26070 */
[----:B------:R-:W-:Y:S01]  /*0260*/  IMAD.MOV.U32 R21, RZ, RZ, RZ ;  /* 0x000000ffff157224 */ /* 0x000fe200078e00ff */
[----:B------:R-:W-:Y:S01]  /*0270*/  ISETP.NE.AND P0, PT, R8, RZ, PT ;  /* 0x000000ff0800720c */ /* 0x000fe20003f05270 */
[----:B-1----:R-:W-:-:S10]  /*0280*/  UIMAD UR6, UR4, UR6, URZ ;  /* 0x00000006040672a4 */ /* 0x002fd4000f8e02ff */
[----:B0-----:R-:W-:Y:S05]  /*0290*/  @!P1 BRA `(.L_x_3) ;  /* 0x0000001400449947 */ /* 0x001fea0003800000 */
[----:B------:R-:W-:Y:S01]  /*02a0*/  UIADD3 UR5, UP0, UPT, UR6, UR10, URZ ;  /* 0x0000000a06057290 */ /* 0x000fe2000ff1e0ff */
[----:B------:R-:W-:Y:S02]  /*02b0*/  IMAD.MOV.U32 R21, RZ, RZ, RZ ;  /* 0x000000ffff157224 */ /* 0x000fe400078e00ff */
[----:B------:R-:W-:Y:S01]  /*02c0*/  IMAD.MOV.U32 R14, RZ, RZ, R5 ;  /* 0x000000ffff0e7224 */ /* 0x000fe200078e0005 */
[----:B------:R-:W-:Y:S01]  /*02d0*/  UIADD3 UR5, UP1, UPT, UR5, 0x20, URZ ;  /* 0x0000002005057890 */ /* 0x000fe2000ff3e0ff */
[----:B------:R-:W-:Y:S02]  /*02e0*/  IMAD.MOV.U32 R15, RZ, RZ, R7 ;  /* 0x000000ffff0f7224 */ /* 0x000fe400078e0007 */
[----:B------:R-:W-:Y:S01]  /*02f0*/  IMAD.MOV.U32 R18, RZ, RZ, R9 ;  /* 0x000000ffff127224 */ /* 0x000fe200078e0009 */
[----:B------:R-:W-:Y:S02]  /*0300*/  UIADD3.X UR7, UPT, UPT, URZ, URZ, UR11, UP1, UP0 ;  /* 0x000000ffff077290 */ /* 0x000fe40008fe040b */
[----:B------:R-:W-:-:S04]  /*0310*/  IMAD.U32 R16, RZ, RZ, UR5 ;  /* 0x00000005ff107e24 */ /* 0x000fc8000f8e00ff */
[----:B------:R-:W-:-:S07]  /*0320*/  IMAD.U32 R17, RZ, RZ, UR7 ;  /* 0x00000007ff117e24 */ /* 0x000fce000f8e00ff */
.L_x_4:
[----:B------:R-:W2:Y:S04]  /*0330*/  LDG.E.U8 R19, desc[UR8][R14.64+-0x20] ;  /* 0xffffe0080e137981 */ /* 0x000ea8000c1e1100 */
[----:B------:R-:W2:Y:S04]  /*0340*/  LDG.E.U8 R20, desc[UR8][R14.64+-0x1f] ;  /* 0xffffe1080e147981 */ /* 0x000ea8000c1e1100 */
[----:B------:R-:W3:Y:S04]  /*0350*/  LDG.E.U8 R23, desc[UR8][R14.64+-0x1e] ;  /* 0xffffe2080e177981 */ /* 0x000ee8000c1e1100 */
[----:B------:R-:W4:Y:S04]  /*0360*/  LDG.E.U8 R24, desc[UR8][R14.64+-0x1d] ;  /* 0xffffe3080e187981 */ /* 0x000f28000c1e1100 */
[----:B------:R-:W4:Y:S04]  /*0370*/  LDG.E.U8 R25, desc[UR8][R14.64+-0x1c] ;  /* 0xffffe4080e197981 */ /* 0x000f28000c1e1100 */
[----:B------:R-:W4:Y:S04]  /*0380*/  LDG.E.U8 R26, desc[UR8][R14.64+-0x1b] ;  /* 0xffffe5080e1a7981 */ /* 0x000f28000c1e1100 */
[----:B------:R-:W4:Y:S01]  /*0390*/  LDG.E.U8 R22, desc[UR8][R14.64+-0x1a] ;  /* 0xffffe6080e167981 */ /* 0x000f22000c1e1100 */
[----:B--2---:R-:W-:-:S03]  /*03a0*/  PRMT R27, R19, 0x6540, R20 ;  /* 0x00006540131b7816 */ /* 0x004fc60000000014 */
[----:B------:R-:W2:Y:S01]  /*03b0*/  LDG.E.U8 R20, desc[UR8][R14.64+-0x19] ;  /* 0xffffe7080e147981 */ /* 0x000ea2000c1e1100 */
[----:B---3--:R-:W-:Y:S02]  /*03c0*/  IMAD.U32 R19, R23, 0x10000, RZ ;  /* 0x0001000017137824 */ /* 0x008fe400078e00ff */
[----:B----4-:R-:W-:Y:S01]  /*03d0*/  IMAD.SHL.U32 R24, R24, 0x1000000, RZ ;  /* 0x0100000018187824 */ /* 0x010fe200078e00ff */
[----:B------:R-:W-:Y:S01]  /*03e0*/  PRMT R25, R25, 0x6540, R26 ;  /* 0x0000654019197816 */ /* 0x000fe2000000001a */
[----:B------:R-:W-:-:S03]  /*03f0*/  IMAD.U32 R23, R22, 0x10000, RZ ;  /* 0x0001000016177824 */ /* 0x000fc600078e00ff */
[----:B------:R-:W-:Y:S01]  /*0400*/  LOP3.LUT R19, R27, R24, R19, 0xfe, !PT ;  /* 0x000000181b137212 */ /* 0x000fe200078efe13 */
[----:B------:R-:W3:Y:S04]  /*0410*/  LDG.E.U8 R22, desc[UR8][R16.64+-0x20] ;  /* 0xffffe00810167981 */ /* 0x000ee8000c1e1100 */
[----:B------:R-:W4:Y:S01]  /*0420*/  LDG.E.U8 R24, desc[UR8][R16.64+-0x1e] ;  /* 0xffffe20810187981 */ /* 0x000f22000c1e1100 */
[----:B--2---:R-:W-:-:S05]  /*0430*/  IMAD.SHL.U32 R20, R20, 0x1000000, RZ ;  /* 0x0100000014147824 */ /* 0x004fca00078e00ff */
[----:B------:R-:W-:Y:S02]  /*0440*/  LOP3.LUT R20, R25, R20, R23, 0xfe, !PT ;  /* 0x0000001419147212 */ /* 0x000fe400078efe17 */
[----:B------:R-:W2:Y:S04]  /*0450*/  LDG.E.U8 R25, desc[UR8][R16.64+-0x1d] ;  /* 0xffffe30810197981 */ /* 0x000ea8000c1e1100 */
[----:B------:R-:W3:Y:S01]  /*0460*/  LDG.E.U8 R23, desc[UR8][R16.64+-0x1f] ;  /* 0xffffe10810177981 */ /* 0x000ee2000c1e1100 */
[----:B----4-:R-:W-:Y:S02]  /*0470*/  IMAD.U32 R24, R24, 0x10000, RZ ;  /* 0x0001000018187824 */ /* 0x010fe400078e00ff */
[----:B--2---:R-:W-:Y:S01]  /*0480*/  IMAD.SHL.U32 R25, R25, 0x1000000, RZ ;  /* 0x0100000019197824 */ /* 0x004fe200078e00ff */
[----:B---3--:R-:W-:-:S02]  /*0490*/  PRMT R22, R22, 0x6540, R23 ;  /* 0x0000654016167816 */ /* 0x008fc40000000017 */
[----:B------:R-:W2:Y:S02]  /*04a0*/  LDG.E.U8 R23, desc[UR8][R16.64+-0x1b] ;  /* 0xffffe50810177981 */ /* 0x000ea4000c1e1100 */
[----:B------:R-:W-:Y:S02]  /*04b0*/  LOP3.LUT R26, R22, R25, R24, 0xfe, !PT ;  /* 0x00000019161a7212 */ /* 0x000fe400078efe18 */
[----:B------:R-:W3:Y:S04]  /*04c0*/  LDG.E.U8 R24, desc[UR8][R16.64+-0x1a] ;  /* 0xffffe60810187981 */ /* 0x000ee8000c1e1100 */
[----:B------:R-:W4:Y:S04]  /*04d0*/  LDG.E.U8 R25, desc[UR8][R16.64+-0x19] ;  /* 0xffffe70810197981 */ /* 0x000f28000c1e1100 */
[----:B------:R-:W2:Y:S01]  /*04e0*/  LDG.E.U8 R22, desc[UR8][R16.64+-0x1c] ;  /* 0xffffe40810167981 */ /* 0x000ea2000c1e1100 */
[----:B---3--:R-:W-:-:S02]  /*04f0*/  IMAD.U32 R24, R24, 0x10000, RZ ;  /* 0x0001000018187824 */ /* 0x008fc400078e00ff */
[----:B----4-:R-:W-:Y:S01]  /*0500*/  IMAD.SHL.U32 R25, R25, 0x1000000, RZ ;  /* 0x0100000019197824 */ /* 0x010fe200078e00ff */
[----:B--2---:R-:W-:-:S04]  /*0510*/  PRMT R23, R22, 0x6540, R23 ;  /* 0x0000654016177816 */ /* 0x004fc80000000017 */
[----:B------:R-:W-:Y:S02]  /*0520*/  LOP3.LUT R25, R23, R25, R24, 0xfe, !PT ;  /* 0x0000001917197212 */ /* 0x000fe400078efe18 */
[----:B------:R-:W-:Y:S02]  /*0530*/  LOP3.LUT R22, R26, R19, RZ, 0xc0, !PT ;  /* 0x000000131a167212 */ /* 0x000fe400078ec0ff */
[----:B------:R-:W-:Y:S02]  /*0540*/  LOP3.LUT R24, R25, R20, RZ, 0xc0, !PT ;  /* 0x0000001419187212 */ /* 0x000fe400078ec0ff */
[----:B------:R-:W-:Y:S08]  /*0550*/  POPC R19, R22 ;  /* 0x0000001600137309 */ /* 0x000ff00000000000 */
[----:B------:R-:W0:Y:S02]  /*0560*/  POPC R20, R24 ;  /* 0x0000001800147309 */ /* 0x000e240000000000 */
[----:B0-----:R-:W-:-:S05]  /*0570*/  IMAD.IADD R19, R19, 0x1, R20 ;  /* 0x0000000113137824 */ /* 0x001fca00078e0214 */
[----:B-----5:R-:W-:-:S05]  /*0580*/  IADD3 R12, P1, PT, R19, R12, RZ ;  /* 0x0000000c130c7210 */ /* 0x020fca0007f3e0ff */
[----:B------:R-:W-:-:S05]  /*0590*/  IMAD.X R13, RZ, RZ, R13, P1 ;  /* 0x000000ffff0d7224 */ /* 0x000fca00008e060d */
[----:B------:R0:W-:Y:S04]  /*05a0*/  STG.E.64 desc[UR8][R10.64], R12 ;  /* 0x0000000c0a007986 */ /* 0x0001e8000c101b08 */
[----:B------:R-:W2:Y:S04]  /*05b0*/  LDG.E.U8 R19, desc[UR8][R14.64+-0x18] ;  /* 0xffffe8080e137981 */ /* 0x000ea8000c1e1100 */
[----:B------:R-:W2:Y:S04]  /*05c0*/  LDG.E.U8 R20, desc[UR8][R14.64+-0x17] ;  /* 0xffffe9080e147981 */ /* 0x000ea8000c1e1100 */
[----:B------:R-:W3:Y:S04]  /*05d0*/  LDG.E.U8 R25, desc[UR8][R16.64+-0x18] ;  /* 0xffffe80810197981 */ /* 0x000ee8000c1e1100 */
[----:B------:R-:W3:Y:S04]  /*05e0*/  LDG.E.U8 R26, desc[UR8][R16.64+-0x17] ;  /* 0xffffe908101a7981 */ /* 0x000ee8000c1e1100 */
[----:B------:R-:W4:Y:S04]  /*05f0*/  LDG.E.U8 R23, desc[UR8][R14.64+-0x16] ;  /* 0xffffea080e177981 */ /* 0x000f28000c1e1100 */
[----:B------:R-:W4:Y:S04]  /*0600*/  LDG.E.U8 R27, desc[UR8][R16.64+-0x16] ;  /* 0xffffea08101b7981 */ /* 0x000f28000c1e1100 */
[----:B------:R-:W4:Y:S04]  /*0610*/  LDG.E.U8 R22, desc[UR8][R16.64+-0x15] ;  /* 0xffffeb0810167981 */ /* 0x000f28000c1e1100 */
[----:B------:R-:W4:Y:S01]  /*0620*/  LDG.E.U8 R24, desc[UR8][R14.64+-0x15] ;  /* 0xffffeb080e187981 */ /* 0x000f22000c1e1100 */
[----:B--2---:R-:W-:-:S02]  /*0630*/  PRMT R19, R19, 0x6540, R20 ;  /* 0x0000654013137816 */ /* 0x004fc40000000014 */
[----:B---3--:R-:W-:Y:S02]  /*0640*/  PRMT R20, R25, 0x6540, R26 ;  /* 0x0000654019147816 */ /* 0x008fe4000000001a */
[----:B------:R-:W2:Y:S01]  /*0650*/  LDG.E.U8 R25, desc[UR8][R14.64+-0x11] ;  /* 0xffffef080e197981 */ /* 0x000ea2000c1e1100 */
[----:B----4-:R-:W-:Y:S02]  /*0660*/  IMAD.U32 R26, R23, 0x10000, RZ ;  /* 0x00010000171a7824 */ /* 0x010fe400078e00ff */
[----:B------:R-:W-:Y:S02]  /*0670*/  IMAD.U32 R27, R27, 0x10000, RZ ;  /* 0x000100001b1b7824 */ /* 0x000fe400078e00ff */
[----:B------:R-:W-:Y:S02]  /*0680*/  IMAD.SHL.U32 R23, R22, 0x1000000, RZ ;  /* 0x0100000016177824 */ /* 0x000fe400078e00ff */
[----:B------:R-:W3:Y:S01]  /*0690*/  LDG.E.U8 R22, desc[UR8][R14.64+-0x14] ;  /* 0xffffec080e167981 */ /* 0x000ee2000c1e1100 */
[----:B------:R-:W-:-:S02]  /*06a0*/  IMAD.SHL.U32 R24, R24, 0x1000000, RZ ;  /* 0x0100000018187824 */ /* 0x000fc400078e00ff */
[----:B------:R-:W-:Y:S02]  /*06b0*/  LOP3.LUT R20, R20, R23, R27, 0xfe, !PT ;  /* 0x0000001714147212 */ /* 0x000fe400078efe1b */
[----:B------:R-:W3:Y:S01]  /*06c0*/  LDG.E.U8 R23, desc[UR8][R14.64+-0x13] ;  /* 0xffffed080e177981 */ /* 0x000ee2000c1e1100 */
[----:B------:R-:W-:-:S03]  /*06d0*/  LOP3.LUT R19, R19, R24, R26, 0xfe, !PT ;  /* 0x0000001813137212 */ /* 0x000fc600078efe1a */
[----:B------:R-:W4:Y:S04]  /*06e0*/  LDG.E.U8 R24, desc[UR8][R14.64+-0x12] ;  /* 0xffffee080e187981 */ /* 0x000f28000c1e1100 */
[----:B------:R-:W4:Y:S01]  /*06f0*/  LDG.E.U8 R26, desc[UR8][R16.64+-0x11] ;  /* 0xffffef08101a7981 */ /* 0x000f22000c1e1100 */
[----:B--2---:R-:W-:Y:S01]  /*0700*/  IMAD.SHL.U32 R25, R25, 0x1000000, RZ ;  /* 0x0100000019197824 */ /* 0x004fe200078e00ff */
[----:B---3--:R-:W-:Y:S01]  /*0710*/  PRMT R23, R22, 0x6540, R23 ;  /* 0x0000654016177816 */ /* 0x008fe20000000017 */
[----:B----4-:R-:W-:Y:S02]  /*0720*/  IMAD.U32 R22, R24, 0x10000, RZ ;  /* 0x0001000018167824 */ /* 0x010fe400078e00ff */
[----:B------:R-:W2:Y:S03]  /*0730*/  LDG.E.U8 R24, desc[UR8][R16.64+-0x13] ;  /* 0xffffed0810187981 */ /* 0x000ea6000c1e1100 */
[----:B------:R-:W-:-:S02]  /*0740*/  LOP3.LUT R22, R23, R25, R22, 0xfe, !PT ;  /* 0x0000001917167212 */ /* 0x000fc400078efe16 */
[----:B------:R-:W3:Y:S04]  /*0750*/  LDG.E.U8 R25, desc[UR8][R16.64+-0x12] ;  /* 0xffffee0810197981 */ /* 0x000ee8000c1e1100 */
[----:B------:R-:W2:Y:S01]  /*0760*/  LDG.E.U8 R23, desc[UR8][R16.64+-0x14] ;  /* 0xffffec0810177981 */ /* 0x000ea2000c1e1100 */
[----:B------:R-:W-:Y:S02]  /*0770*/  IMAD.SHL.U32 R26, R26, 0x1000000, RZ ;  /* 0x010000001a1a7824 */ /* 0x000fe400078e00ff */
[----:B---3--:R-:W-:Y:S01]  /*0780*/  IMAD.U32 R25, R25, 0x10000, RZ ;  /* 0x0001000019197824 */ /* 0x008fe200078e00ff */
[----:B--2---:R-:W-:-:S04]  /*0790*/  PRMT R24, R23, 0x6540, R24 ;  /* 0x0000654017187816 */ /* 0x004fc80000000018 */
[----:B------:R-:W-:Y:S02]  /*07a0*/  LOP3.LUT R25, R24, R26, R25, 0xfe, !PT ;  /* 0x0000001a18197212 */ /* 0x000fe400078efe19 */
[----:B------:R-:W-:Y:S02]  /*07b0*/  LOP3.LUT R23, R20, R19, RZ, 0xc0, !PT ;  /* 0x0000001314177212 */ /* 0x000fe400078ec0ff */
[----:B------:R-:W-:Y:S02]  /*07c0*/  LOP3.LUT R22, R25, R22, RZ, 0xc0, !PT ;  /* 0x0000001619167212 */ /* 0x000fe400078ec0ff */
[----:B------:R-:W-:Y:S08]  /*07d0*/  POPC R19, R23 ;  /* 0x0000001700137309 */ /* 0x000ff00000000000 */
[----:B------:R-:W1:Y:S02]  /*07e0*/  POPC R20, R22 ;  /* 0x0000001600147309 */ /* 0x000e640000000000 */
[----:B-1----:R-:W-:-:S05]  /*07f0*/  IMAD.IADD R19, R19, 0x1, R20 ;  /* 0x0000000113137824 */ /* 0x002fca00078e0214 */
[----:B0-----:R-:W-:-:S05]  /*0800*/  IADD3 R12, P1, PT, R19, R12, RZ ;  /* 0x0000000c130c7210 */ /* 0x001fca0007f3e0ff */
        /* <DEDUP_REMOVED lines=229> */
[----:B------:R1:W2:Y:S01]  /*1660*/  LDG.E.U8 R23, desc[UR8][R16.64+0x1c] ;  /* 0x00001c0810177981 */ /* 0x0002a2000c1e1100 */
[----:B------:R-:W-:Y:S02]  /*1670*/  IMAD.SHL.U32 R26, R26, 0x1000000, RZ ;  /* 0x010000001a1a7824 */ /* 0x000fe400078e00ff */
[----:B------:R-:W-:Y:S01]  /*1680*/  VIADD R18, R18, 0x8 ;  /* 0x0000000812127836 */ /* 0x000fe20000000000 */
[----:B------:R-:W-:Y:S01]  /*1690*/  IADD3 R14, P2, PT, R14, 0x40, RZ ;  /* 0x000000400e0e7810 */ /* 0x000fe20007f5e0ff */
[----:B------:R-:W-:Y:S01]  /*16a0*/  VIADD R21, R21, 0x40 ;  /* 0x0000004015157836 */ /* 0x000fe20000000000 */
[----:B-1----:R-:W-:-:S03]  /*16b0*/  IADD3 R16, P3, PT, R16, 0x40, RZ ;  /* 0x0000004010107810 */ /* 0x002fc60007f7e0ff */
[----:B------:R-:W-:Y:S02]  /*16c0*/  IMAD.X R15, RZ, RZ, R15, P2 ;  /* 0x000000ffff0f7224 */ /* 0x000fe400010e060f */
[----:B------:R-:W-:Y:S02]  /*16d0*/  IMAD.X R17, RZ, RZ, R17, P3 ;  /* 0x000000ffff117224 */ /* 0x000fe400018e0611 */
        /* <DEDUP_REMOVED lines=10> */
[----:B------:R0:W-:Y:S01]  /*1780*/  STG.E.64 desc[UR8][R10.64], R12 ;  /* 0x0000000c0a007986 */ /* 0x0001e2000c101b08 */
[----:B------:R-:W-:-:S13]  /*1790*/  ISETP.NE.AND P1, PT, R18, RZ, PT ;  /* 0x000000ff1200720c */ /* 0x000fda0003f25270 */
[----:B0-----:R-:W-:Y:S05]  /*17a0*/  @P1 BRA `(.L_x_4) ;  /* 0xffffffe800e01947 */ /* 0x001fea000383ffff */
.L_x_3:
[----:B------:R-:W-:Y:S05]  /*17b0*/  @!P0 BRA `(.L_x_2) ;  /* 0x0000001000e48947 */ /* 0x000fea0003800000 */
[----:B------:R-:W-:Y:S01]  /*17c0*/  VIADD R14, R8, 0xffffffff ;  /* 0xffffffff080e7836 */ /* 0x000fe20000000000 */
[----:B------:R-:W-:-:S04]  /*17d0*/  LOP3.LUT P0, RZ, R4, 0x3, RZ, 0xc0, !PT ;  /* 0x0000000304ff7812 */ /* 0x000fc8000780c0ff */
[----:B------:R-:W-:-:S13]  /*17e0*/  ISETP.GE.U32.AND P1, PT, R14, 0x3, PT ;  /* 0x000000030e00780c */ /* 0x000fda0003f26070 */
[----:B------:R-:W-:Y:S05]  /*17f0*/  @!P1 BRA `(.L_x_5) ;  /* 0x0000000800a49947 */ /* 0x000fea0003800000 */
[----:B------:R-:W0:Y:S01]  /*1800*/  LDC.64 R14, c[0x0][0x390] ;  /* 0x0000e400ff0e7b82 */ /* 0x000e220000000a00 */
[----:B------:R-:W-:-:S05]  /*1810*/  VIADD R19, R21, UR6 ;  /* 0x0000000615137c36 */ /* 0x000fca0008000000 */
[----:B0-----:R-:W-:-:S05]  /*1820*/  IADD3 R18, P1, PT, R19, R14, RZ ;  /* 0x0000000e13127210 */ /* 0x001fca0007f3e0ff */
[----:B------:R-:W-:-:S05]  /*1830*/  IMAD.X R19, RZ, RZ, R15, P1 ;  /* 0x000000ffff137224 */ /* 0x000fca00008e060f */
[----:B------:R-:W2:Y:S04]  /*1840*/  LDG.E.U8 R16, desc[UR8][R18.64] ;  /* 0x0000000812107981 */ /* 0x000ea8000c1e1100 */
[----:B------:R-:W2:Y:S04]  /*1850*/  LDG.E.U8 R17, desc[UR8][R18.64+0x1] ;  /* 0x0000010812117981 */ /* 0x000ea8000c1e1100 */
[----:B------:R-:W3:Y:S04]  /*1860*/  LDG.E.U8 R20, desc[UR8][R18.64+0x2] ;  /* 0x0000020812147981 */ /* 0x000ee8000c1e1100 */
[----:B------:R-:W4:Y:S04]  /*1870*/  LDG.E.U8 R22, desc[UR8][R18.64+0x3] ;  /* 0x0000030812167981 */ /* 0x000f28000c1e1100 */
[----:B------:R-:W4:Y:S04]  /*1880*/  LDG.E.U8 R23, desc[UR8][R18.64+0x4] ;  /* 0x0000040812177981 */ /* 0x000f28000c1e1100 */
[----:B------:R-:W4:Y:S01]  /*1890*/  LDG.E.U8 R24, desc[UR8][R18.64+0x5] ;  /* 0x0000050812187981 */ /* 0x000f22000c1e1100 */
[----:B--2---:R-:W-:-:S02]  /*18a0*/  PRMT R26, R16, 0x6540, R17 ;  /* 0x00006540101a7816 */ /* 0x004fc40000000011 */
[----:B------:R-:W-:Y:S01]  /*18b0*/  IADD3 R16, P1, P2, R21, R14, R3 ;  /* 0x0000000e15107210 */ /* 0x000fe20007a3e003 */
[----:B---3--:R-:W-:-:S03]  /*18c0*/  IMAD.U32 R20, R20, 0x10000, RZ ;  /* 0x0001000014147824 */ /* 0x008fc600078e00ff */
[----:B------:R-:W-:Y:S01]  /*18d0*/  IADD3.X R17, PT, PT, RZ, R15, R6, P1, P2 ;  /* 0x0000000fff117210 */ /* 0x000fe20000fe4406 */
[----:B----4-:R-:W-:Y:S02]  /*18e0*/  IMAD.SHL.U32 R25, R22, 0x1000000, RZ ;  /* 0x0100000016197824 */ /* 0x010fe400078e00ff */
[----:B------:R-:W2:Y:S03]  /*18f0*/  LDG.E.U8 R22, desc[UR8][R18.64+0x6] ;  /* 0x0000060812167981 */ /* 0x000ea6000c1e1100 */
[----:B------:R-:W-:Y:S01]  /*1900*/  LOP3.LUT R20, R26, R25, R20, 0xfe, !PT ;  /* 0x000000191a147212 */ /* 0x000fe200078efe14 */
[----:B------:R-:W3:Y:S01]  /*1910*/  LDG.E.U8 R27, desc[UR8][R16.64+0x1] ;  /* 0x00000108101b7981 */ /* 0x000ee2000c1e1100 */
[----:B------:R-:W-:-:S03]  /*1920*/  PRMT R23, R23, 0x6540, R24 ;  /* 0x0000654017177816 */ /* 0x000fc60000000018 */
[----:B------:R-:W3:Y:S04]  /*1930*/  LDG.E.U8 R26, desc[UR8][R16.64] ;  /* 0x00000008101a7981 */ /* 0x000ee8000c1e1100 */
[----:B------:R-:W4:Y:S04]  /*1940*/  LDG.E.U8 R25, desc[UR8][R18.64+0x7] ;  /* 0x0000070812197981 */ /* 0x000f28000c1e1100 */
[----:B------:R-:W4:Y:S04]  /*1950*/  LDG.E.U8 R28, desc[UR8][R16.64+0x2] ;  /* 0x00000208101c7981 */ /* 0x000f28000c1e1100 */
[----:B------:R-:W4:Y:S04]  /*1960*/  LDG.E.U8 R24, desc[UR8][R16.64+0x3] ;  /* 0x0000030810187981 */ /* 0x000f28000c1e1100 */
[----:B------:R-:W4:Y:S01]  /*1970*/  LDG.E.U8 R19, desc[UR8][R16.64+0x4] ;  /* 0x0000040810137981 */ /* 0x000f22000c1e1100 */
[----:B--2---:R-:W-:Y:S01]  /*1980*/  IMAD.U32 R22, R22, 0x10000, RZ ;  /* 0x0001000016167824 */ /* 0x004fe200078e00ff */
[----:B---3--:R-:W-:Y:S01]  /*1990*/  PRMT R26, R26, 0x6540, R27 ;  /* 0x000065401a1a7816 */ /* 0x008fe2000000001b */
[----:B----4-:R-:W-:-:S02]  /*19a0*/  IMAD.SHL.U32 R27, R25, 0x1000000, RZ ;  /* 0x01000000191b7824 */ /* 0x010fc400078e00ff */
[----:B------:R-:W-:Y:S02]  /*19b0*/  IMAD.U32 R25, R28, 0x10000, RZ ;  /* 0x000100001c197824 */ /* 0x000fe400078e00ff */
[----:B------:R-:W-:Y:S01]  /*19c0*/  IMAD.SHL.U32 R24, R24, 0x1000000, RZ ;  /* 0x0100000018187824 */ /* 0x000fe200078e00ff */
[----:B------:R-:W-:Y:S02]  /*19d0*/  LOP3.LUT R18, R23, R27, R22, 0xfe, !PT ;  /* 0x0000001b17127212 */ /* 0x000fe400078efe16 */
[----:B------:R-:W2:Y:S02]  /*19e0*/  LDG.E.U8 R23, desc[UR8][R16.64+0x6] ;  /* 0x0000060810177981 */ /* 0x000ea4000c1e1100 */
[----:B------:R-:W-:Y:S02]  /*19f0*/  LOP3.LUT R25, R26, R24, R25, 0xfe, !PT ;  /* 0x000000181a197212 */ /* 0x000fe400078efe19 */
[----:B------:R-:W3:Y:S04]  /*1a00*/  LDG.E.U8 R24, desc[UR8][R16.64+0x7] ;  /* 0x0000070810187981 */ /* 0x000ee8000c1e1100 */
[----:B------:R-:W4:Y:S01]  /*1a10*/  LDG.E.U8 R22, desc[UR8][R16.64+0x5] ;  /* 0x0000050810167981 */ /* 0x000f22000c1e1100 */
[----:B------:R-:W-:Y:S01]  /*1a20*/  LOP3.LUT R25, R20, R25, RZ, 0xc0, !PT ;  /* 0x0000001914197212 */ /* 0x000fe200078ec0ff */
[----:B--2---:R-:W-:-:S02]  /*1a30*/  IMAD.U32 R23, R23, 0x10000, RZ ;  /* 0x0001000017177824 */ /* 0x004fc400078e00ff */
[----:B---3--:R-:W-:Y:S01]  /*1a40*/  IMAD.SHL.U32 R24, R24, 0x1000000, RZ ;  /* 0x0100000018187824 */ /* 0x008fe200078e00ff */
[----:B----4-:R-:W-:-:S04]  /*1a50*/  PRMT R19, R19, 0x6540, R22 ;  /* 0x0000654013137816 */ /* 0x010fc80000000016 */
[----:B------:R-:W-:-:S04]  /*1a60*/  LOP3.LUT R23, R19, R24, R23, 0xfe, !PT ;  /* 0x0000001813177212 */ /* 0x000fc800078efe17 */
[----:B------:R-:W-:Y:S01]  /*1a70*/  LOP3.LUT R26, R18, R23, RZ, 0xc0, !PT ;  /* 0x00000017121a7212 */ /* 0x000fe200078ec0ff */
        /* <DEDUP_REMOVED lines=9> */
[----:B------:R-:W4:Y:S04]  /*1b10*/  LDG.E.U8 R22, desc[UR8][R16.64+0xb] ;  /* 0x00000b0810167981 */ /* 0x000f28000c1e1100 */
[----:B------:R-:W4:Y:S04]  /*1b20*/  LDG.E.U8 R23, desc[UR8][R16.64+0xc] ;  /* 0x00000c0810177981 */ /* 0x000f28000c1e1100 */
[----:B------:R-:W4:Y:S01]  /*1b30*/  LDG.E.U8 R24, desc[UR8][R16.64+0xd] ;  /* 0x00000d0810187981 */ /* 0x000f22000c1e1100 */
[----:B------:R-:W-:-:S04]  /*1b40*/  IADD3 R14, P1, P2, R21, UR6, R14 ;  /* 0x00000006150e7c10 */ /* 0x000fc8000fa3e00e */
[----:B------:R-:W-:Y:S02]  /*1b50*/  IADD3.X R15, PT, PT, RZ, R15, RZ, P1, P2 ;  /* 0x0000000fff0f7210 */ /* 0x000fe40000fe44ff */
[----:B--2---:R-:W-:Y:S01]  /*1b60*/  PRMT R26, R18, 0x6540, R19 ;  /* 0x00006540121a7816 */ /* 0x004fe20000000013 */
[----:B---3--:R-:W-:Y:S02]  /*1b70*/  IMAD.U32 R18, R20, 0x10000, RZ ;  /* 0x0001000014127824 */ /* 0x008fe400078e00ff */
[----:B------:R-:W2:Y:S01]  /*1b80*/  LDG.E.U8 R20, desc[UR8][R14.64+0xb] ;  /* 0x00000b080e147981 */ /* 0x000ea2000c1e1100 */
[----:B----4-:R-:W-:-:S03]  /*1b90*/  IMAD.SHL.U32 R25, R22, 0x1000000, RZ ;  /* 0x0100000016197824 */ /* 0x010fc600078e00ff */
[----:B------:R-:W3:Y:S02]  /*1ba0*/  LDG.E.U8 R22, desc[UR8][R14.64+0x8] ;  /* 0x000008080e167981 */ /* 0x000ee4000c1e1100 */
[----:B------:R-:W-:Y:S02]  /*1bb0*/  LOP3.LUT R18, R26, R25, R18, 0xfe, !PT ;  /* 0x000000191a127212 */ /* 0x000fe400078efe12 */
[----:B------:R-:W4:Y:S01]  /*1bc0*/  LDG.E.U8 R26, desc[UR8][R14.64+0xa] ;  /* 0x00000a080e1a7981 */ /* 0x000f22000c1e1100 */
[----:B------:R-:W-:-:S03]  /*1bd0*/  PRMT R19, R23, 0x6540, R24 ;  /* 0x0000654017137816 */ /* 0x000fc60000000018 */
[----:B------:R-:W3:Y:S04]  /*1be0*/  LDG.E.U8 R23, desc[UR8][R16.64+0xe] ;  /* 0x00000e0810177981 */ /* 0x000ee8000c1e1100 */
[----:B------:R-:W4:Y:S04]  /*1bf0*/  LDG.E.U8 R25, desc[UR8][R14.64+0x9] ;  /* 0x000009080e197981 */ /* 0x000f28000c1e1100 */
[----:B------:R-:W4:Y:S01]  /*1c00*/  LDG.E.U8 R24, desc[UR8][R16.64+0xf] ;  /* 0x00000f0810187981 */ /* 0x000f22000c1e1100 */
[----:B--2---:R-:W-:Y:S02]  /*1c10*/  IMAD.SHL.U32 R20, R20, 0x1000000, RZ ;  /* 0x0100000014147824 */ /* 0x004fe400078e00ff */
[----:B---3--:R-:W-:-:S02]  /*1c20*/  IMAD.U32 R28, R23, 0x10000, RZ ;  /* 0x00010000171c7824 */ /* 0x008fc400078e00ff */
[----:B----4-:R-:W-:Y:S01]  /*1c30*/  IMAD.U32 R23, R26, 0x10000, RZ ;  /* 0x000100001a177824 */ /* 0x010fe200078e00ff */
[----:B------:R-:W-:Y:S01]  /*1c40*/  PRMT R22, R22, 0x6540, R25 ;  /* 0x0000654016167816 */ /* 0x000fe20000000019 */
[----:B------:R-:W-:-:S03]  /*1c50*/  IMAD.SHL.U32 R24, R24, 0x1000000, RZ ;  /* 0x0100000018187824 */ /* 0x000fc600078e00ff */
[----:B------:R-:W-:Y:S02]  /*1c60*/  LOP3.LUT R25, R22, R20, R23, 0xfe, !PT ;  /* 0x0000001416197212 */ /* 0x000fe400078efe17 */
[----:B------:R-:W2:Y:S01]  /*1c70*/  LDG.E.U8 R20, desc[UR8][R14.64+0xc] ;  /* 0x00000c080e147981 */ /* 0x000ea2000c1e1100 */
[----:B------:R-:W-:-:S03]  /*1c80*/  LOP3.LUT R19, R19, R24, R28, 0xfe, !PT ;  /* 0x0000001813137212 */ /* 0x000fc600078efe1c */
[----:B------:R-:W2:Y:S04]  /*1c90*/  LDG.E.U8 R23, desc[UR8][R14.64+0xd] ;  /* 0x00000d080e177981 */ /* 0x000ea8000c1e1100 */
[----:B------:R-:W3:Y:S04]  /*1ca0*/  LDG.E.U8 R22, desc[UR8][R14.64+0xe] ;  /* 0x00000e080e167981 */ /* 0x000ee8000c1e1100 */
[----:B------:R-:W4:Y:S01]  /*1cb0*/  LDG.E.U8 R24, desc[UR8][R14.64+0xf] ;  /* 0x00000f080e187981 */ /* 0x000f22000c1e1100 */
[----:B--2---:R-:W-:Y:S01]  /*1cc0*/  PRMT R20, R20, 0x6540, R23 ;  /* 0x0000654014147816 */ /* 0x004fe20000000017 */
[----:B---3--:R-:W-:-:S02]  /*1cd0*/  IMAD.U32 R22, R22, 0x10000, RZ ;  /* 0x0001000016167824 */ /* 0x008fc400078e00ff */
[----:B----4-:R-:W-:Y:S01]  /*1ce0*/  IMAD.SHL.U32 R23, R24, 0x1000000, RZ ;  /* 0x0100000018177824 */ /* 0x010fe200078e00ff */
[----:B------:R-:W-:-:S04]  /*1cf0*/  LOP3.LUT R24, R25, R18, RZ, 0xc0, !PT ;  /* 0x0000001219187212 */ /* 0x000fc800078ec0ff */
[----:B------:R-:W-:-:S04]  /*1d00*/  LOP3.LUT R22, R20, R23, R22, 0xfe, !PT ;  /* 0x0000001714167212 */ /* 0x000fc800078efe16 */
[----:B------:R-:W-:Y:S01]  /*1d10*/  LOP3.LUT R25, R22, R19, RZ, 0xc0, !PT ;  /* 0x0000001316197212 */ /* 0x000fe200078ec0ff */
        /* <DEDUP_REMOVED lines=12> */
[----:B--2---:R-:W-:Y:S01]  /*1de0*/  PRMT R26, R18, 0x6540, R19 ;  /* 0x00006540121a7816 */ /* 0x004fe20000000013 */
[----:B---3--:R-:W-:-:S02]  /*1df0*/  IMAD.U32 R18, R20, 0x10000, RZ ;  /* 0x0001000014127824 */ /* 0x008fc400078e00ff */
[----:B------:R-:W2:Y:S01]  /*1e00*/  LDG.E.U8 R20, desc[UR8][R16.64+0x17] ;  /* 0x0000170810147981 */ /* 0x000ea2000c1e1100 */
[----:B----4-:R-:W-:-:S03]  /*1e10*/  IMAD.SHL.U32 R25, R22, 0x1000000, RZ ;  /* 0x0100000016197824 */ /* 0x010fc600078e00ff */
[----:B------:R-:W3:Y:S01]  /*1e20*/  LDG.E.U8 R22, desc[UR8][R16.64+0x14] ;  /* 0x0000140810167981 */ /* 0x000ee2000c1e1100 */
[----:B------:R-:W-:-:S03]  /*1e30*/  PRMT R19, R23, 0x6540, R24 ;  /* 0x0000654017137816 */ /* 0x000fc60000000018 */
[----:B------:R-:W3:Y:S01]  /*1e40*/  LDG.E.U8 R23, desc[UR8][R16.64+0x15] ;  /* 0x0000150810177981 */ /* 0x000ee2000c1e1100 */
[----:B------:R-:W-:-:S03]  /*1e50*/  LOP3.LUT R18, R26, R25, R18, 0xfe, !PT ;  /* 0x000000191a127212 */ /* 0x000fc600078efe12 */
[----:B------:R-:W4:Y:S04]  /*1e60*/  LDG.E.U8 R24, desc[UR8][R16.64+0x16] ;  /* 0x0000160810187981 */ /* 0x000f28000c1e1100 */
[----:B------:R-:W4:Y:S04]  /*1e70*/  LDG.E.U8 R25, desc[UR8][R14.64+0x12] ;  /* 0x000012080e197981 */ /* 0x000f28000c1e1100 */
[----:B------:R-:W4:Y:S01]  /*1e80*/  LDG.E.U8 R26, desc[UR8][R14.64+0x13] ;  /* 0x000013080e1a7981 */ /* 0x000f22000c1e1100 */
[----:B--2---:R-:W-:Y:S01]  /*1e90*/  IMAD.SHL.U32 R20, R20, 0x1000000, RZ ;  /* 0x0100000014147824 */ /* 0x004fe200078e00ff */
[----:B---3--:R-:W-:Y:S01]  /*1ea0*/  PRMT R22, R22, 0x6540, R23 ;  /* 0x0000654016167816 */ /* 0x008fe20000000017 */
[----:B----4-:R-:W-:-:S02]  /*1eb0*/  IMAD.U32 R23, R24, 0x10000, RZ ;  /* 0x0001000018177824 */ /* 0x010fc400078e00ff */
[----:B------:R-:W2:Y:S01]  /*1ec0*/  LDG.E.U8 R24, desc[UR8][R14.64+0x16] ;  /* 0x000016080e187981 */ /* 0x000ea2000c1e1100 */
[----:B------:R-:W-:Y:S02]  /*1ed0*/  IMAD.U32 R28, R25, 0x10000, RZ ;  /* 0x00010000191c7824 */ /* 0x000fe400078e00ff */
[----:B------:R-:W-:Y:S01]  /*1ee0*/  LOP3.LUT R22, R22, R20, R23, 0xfe, !PT ;  /* 0x0000001416167212 */ /* 0x000fe200078efe17 */
[----:B------:R-:W3:Y:S04]  /*1ef0*/  LDG.E.U8 R25, desc[UR8][R14.64+0x17] ;  /* 0x000017080e197981 */ /* 0x000ee8000c1e1100 */
[----:B------:R-:W4:Y:S04]  /*1f00*/  LDG.E.U8 R20, desc[UR8][R14.64+0x14] ;  /* 0x000014080e147981 */ /* 0x000f28000c1e1100 */
[----:B------:R-:W4:Y:S01]  /*1f10*/  LDG.E.U8 R23, desc[UR8][R14.64+0x15] ;  /* 0x000015080e177981 */ /* 0x000f22000c1e1100 */
[----:B------:R-:W-:-:S05]  /*1f20*/  IMAD.SHL.U32 R26, R26, 0x1000000, RZ ;  /* 0x010000001a1a7824 */ /* 0x000fca00078e00ff */
[----:B------:R-:W-:-:S04]  /*1f30*/  LOP3.LUT R19, R19, R26, R28, 0xfe, !PT ;  /* 0x0000001a13137212 */ /* 0x000fc800078efe1c */
[----:B------:R-:W-:-:S06]  /*1f40*/  LOP3.LUT R18, R19, R18, RZ, 0xc0, !PT ;  /* 0x0000001213127212 */ /* 0x000fcc00078ec0ff */
[----:B------:R-:W-:Y:S01]  /*1f50*/  POPC R18, R18 ;  /* 0x0000001200127309 */ /* 0x000fe20000000000 */
[----:B--2---:R-:W-:Y:S02]  /*1f60*/  IMAD.U32 R24, R24, 0x10000, RZ ;  /* 0x0001000018187824 */ /* 0x004fe400078e00ff */
[----:B---3--:R-:W-:Y:S01]  /*1f70*/  IMAD.SHL.U32 R25, R25, 0x1000000, RZ ;  /* 0x0100000019197824 */ /* 0x008fe200078e00ff */
[----:B----4-:R-:W-:-:S04]  /*1f80*/  PRMT R20, R20, 0x6540, R23 ;  /* 0x0000654014147816 */ /* 0x010fc80000000017 */
[----:B------:R-:W-:-:S04]  /*1f90*/  LOP3.LUT R25, R20, R25, R24, 0xfe, !PT ;  /* 0x0000001914197212 */ /* 0x000fc800078efe18 */
[----:B------:R-:W-:-:S04]  /*1fa0*/  LOP3.LUT R26, R25, R22, RZ, 0xc0, !PT ;  /* 0x00000016191a7212 */ /* 0x000fc800078ec0ff */
        /* <DEDUP_REMOVED lines=10> */
[----:B------:R-:W4:Y:S04]  /*2050*/  LDG.E.U8 R27, desc[UR8][R14.64+0x19] ;  /* 0x000019080e1b7981 */ /* 0x000f28000c1e1100 */
[----:B------:R-:W4:Y:S04]  /*2060*/  LDG.E.U8 R19, desc[UR8][R14.64+0x1a] ;  /* 0x00001a080e137981 */ /* 0x000f28000c1e1100 */
[----:B------:R-:W4:Y:S04]  /*2070*/  LDG.E.U8 R18, desc[UR8][R14.64+0x1b] ;  /* 0x00001b080e127981 */ /* 0x000f28000c1e1100 */
[----:B------:R-:W4:Y:S04]  /*2080*/  LDG.E.U8 R28, desc[UR8][R14.64+0x1f] ;  /* 0x00001f080e1c7981 */ /* 0x000f28000c1e1100 */
[----:B------:R-:W4:Y:S01]  /*2090*/  LDG.E.U8 R26, desc[UR8][R14.64+0x1c] ;  /* 0x00001c080e1a7981 */ /* 0x000f22000c1e1100 */
[----:B--2---:R-:W-:Y:S01]  /*20a0*/  PRMT R20, R20, 0x6540, R23 ;  /* 0x0000654014147816 */ /* 0x004fe20000000017 */
[----:B---3--:R-:W-:-:S02]  /*20b0*/  IMAD.U32 R23, R24, 0x10000, RZ ;  /* 0x0001000018177824 */ /* 0x008fc400078e00ff */
[----:B----4-:R-:W-:Y:S01]  /*20c0*/  IMAD.SHL.U32 R25, R25, 0x1000000, RZ ;  /* 0x0100000019197824 */ /* 0x010fe200078e00ff */
[----:B------:R-:W-:Y:S02]  /*20d0*/  PRMT R22, R22, 0x6540, R27 ;  /* 0x0000654016167816 */ /* 0x000fe4000000001b */
[----:B------:R-:W2:Y:S01]  /*20e0*/  LDG.E.U8 R27, desc[UR8][R14.64+0x1d] ;  /* 0x00001d080e1b7981 */ /* 0x000ea2000c1e1100 */
[----:B------:R-:W-:Y:S02]  /*20f0*/  IMAD.U32 R19, R19, 0x10000, RZ ;  /* 0x0001000013137824 */ /* 0x000fe400078e00ff */
[----:B------:R-:W-:Y:S01]  /*2100*/  IMAD.SHL.U32 R24, R18, 0x1000000, RZ ;  /* 0x0100000012187824 */ /* 0x000fe200078e00ff */
[----:B------:R-:W-:Y:S02]  /*2110*/  LOP3.LUT R18, R20, R25, R23, 0xfe, !PT ;  /* 0x0000001914127212 */ /* 0x000fe400078efe17 */
[----:B------:R-:W3:Y:S02]  /*2120*/  LDG.E.U8 R20, desc[UR8][R16.64+0x1c] ;  /* 0x00001c0810147981 */ /* 0x000ee4000c1e1100 */
[----:B------:R-:W-:-:S02]  /*2130*/  LOP3.LUT R19, R22, R24, R19, 0xfe, !PT ;  /* 0x0000001816137212 */ /* 0x000fc400078efe13 */
[----:B------:R-:W3:Y:S04]  /*2140*/  LDG.E.U8 R25, desc[UR8][R16.64+0x1d] ;  /* 0x00001d0810197981 */ /* 0x000ee8000c1e1100 */
[----:B------:R-:W4:Y:S04]  /*2150*/  LDG.E.U8 R22, desc[UR8][R16.64+0x1e] ;  /* 0x00001e0810167981 */ /* 0x000f28000c1e1100 */
[----:B------:R1:W4:Y:S04]  /*2160*/  LDG.E.U8 R24, desc[UR8][R16.64+0x1f] ;  /* 0x00001f0810187981 */ /* 0x000328000c1e1100 */
[----:B------:R-:W4:Y:S01]  /*2170*/  LDG.E.U8 R23, desc[UR8][R14.64+0x1e] ;  /* 0x00001e080e177981 */ /* 0x000f22000c1e1100 */
[----:B------:R-:W-:Y:S01]  /*2180*/  IMAD.SHL.U32 R28, R28, 0x1000000, RZ ;  /* 0x010000001c1c7824 */ /* 0x000fe200078e00ff */
[----:B------:R-:W-:-:S04]  /*2190*/  LOP3.LUT R18, R19, R18, RZ, 0xc0, !PT ;  /* 0x0000001213127212 */ /* 0x000fc800078ec0ff */
[----:B-1----:R-:W-:Y:S01]  /*21a0*/  POPC R16, R18 ;  /* 0x0000001200107309 */ /* 0x002fe20000000000 */
[----:B------:R-:W-:Y:S01]  /*21b0*/  VIADD R21, R21, 0x20 ;  /* 0x0000002015157836 */ /* 0x000fe20000000000 */
[----:B--2---:R-:W-:Y:S02]  /*21c0*/  PRMT R26, R26, 0x6540, R27 ;  /* 0x000065401a1a7816 */ /* 0x004fe4000000001b */
[----:B---3--:R-:W-:Y:S01]  /*21d0*/  PRMT R20, R20, 0x6540, R25 ;  /* 0x0000654014147816 */ /* 0x008fe20000000019 */
[----:B----4-:R-:W-:Y:S02]  /*21e0*/  IMAD.U32 R22, R22, 0x10000, RZ ;  /* 0x0001000016167824 */ /* 0x010fe400078e00ff */
[----:B------:R-:W-:Y:S02]  /*21f0*/  IMAD.SHL.U32 R25, R24, 0x1000000, RZ ;  /* 0x0100000018197824 */ /* 0x000fe400078e00ff */
[----:B------:R-:W-:-:S03]  /*2200*/  IMAD.U32 R23, R23, 0x10000, RZ ;  /* 0x0001000017177824 */ /* 0x000fc600078e00ff */
[----:B------:R-:W-:Y:S02]  /*2210*/  LOP3.LUT R22, R20, R25, R22, 0xfe, !PT ;  /* 0x0000001914167212 */ /* 0x000fe400078efe16 */
[----:B------:R-:W-:-:S04]  /*2220*/  LOP3.LUT R23, R26, R28, R23, 0xfe, !PT ;  /* 0x0000001c1a177212 */ /* 0x000fc800078efe17 */
[----:B------:R-:W-:-:S04]  /*2230*/  LOP3.LUT R14, R23, R22, RZ, 0xc0, !PT ;  /* 0x00000016170e7212 */ /* 0x000fc800078ec0ff */
[----:B------:R-:W1:Y:S02]  /*2240*/  POPC R15, R14 ;  /* 0x0000000e000f7309 */ /* 0x000e640000000000 */
[----:B-1----:R-:W-:-:S05]  /*2250*/  IMAD.IADD R15, R16, 0x1, R15 ;  /* 0x00000001100f7824 */ /* 0x002fca00078e020f */
[----:B0-----:R-:W-:-:S05]  /*2260*/  IADD3 R12, P1, PT, R15, R12, RZ ;  /* 0x0000000c0f0c7210 */ /* 0x001fca0007f3e0ff */
[----:B------:R-:W-:-:S05]  /*2270*/  IMAD.X R13, RZ, RZ, R13, P1 ;  /* 0x000000ffff0d7224 */ /* 0x000fca00008e060d */
[----:B------:R0:W-:Y:S03]  /*2280*/  STG.E.64 desc[UR8][R10.64], R12 ;  /* 0x0000000c0a007986 */ /* 0x0001e6000c101b08 */
.L_x_5:
[----:B------:R-:W-:Y:S05]  /*2290*/  @!P0 BRA `(.L_x_2) ;  /* 0x00000008002c8947 */ /* 0x000fea0003800000 */
[C---:B------:R-:W-:Y:S02]  /*22a0*/  LOP3.LUT P1, RZ, R2.reuse, 0x18, RZ, 0xc0, !PT ;  /* 0x0000001802ff7812 */ /* 0x040fe4000782c0ff */
[----:B------:R-:W-:-:S11]  /*22b0*/  LOP3.LUT P0, RZ, R2, 0x8, RZ, 0xc0, !PT ;  /* 0x0000000802ff7812 */ /* 0x000fd6000780c0ff */
[----:B------:R-:W-:Y:S05]  /*22c0*/  @!P1 BRA `(.L_x_6) ;  /* 0x0000000400649947 */ /* 0x000fea0003800000 */
[----:B------:R-:W1:Y:S01]  /*22d0*/  LDC.64 R14, c[0x0][0x390] ;  /* 0x0000e400ff0e7b82 */ /* 0x000e620000000a00 */
[----:B------:R-:W-:-:S05]  /*22e0*/  VIADD R19, R21, UR6 ;  /* 0x0000000615137c36 */ /* 0x000fca0008000000 */
[----:B-1----:R-:W-:-:S05]  /*22f0*/  IADD3 R18, P1, PT, R19, R14, RZ ;  /* 0x0000000e13127210 */ /* 0x002fca0007f3e0ff */
        /* <DEDUP_REMOVED lines=31> */
[----:B------:R-:W-:-:S04]  /*24f0*/  IADD3 R14, P2, P3, R21, UR6, R14 ;  /* 0x00000006150e7c10 */ /* 0x000fc8000fb5e00e */
[----:B------:R-:W-:Y:S01]  /*2500*/  IADD3.X R15, PT, PT, RZ, R15, RZ, P2, P3 ;  /* 0x0000000fff0f7210 */ /* 0x000fe200017e64ff */
[----:B--2---:R-:W-:Y:S02]  /*2510*/  IMAD.U32 R23, R23, 0x10000, RZ ;  /* 0x0001000017177824 */ /* 0x004fe400078e00ff */
[----:B---3--:R-:W-:Y:S01]  /*2520*/  IMAD.SHL.U32 R24, R24, 0x1000000, RZ ;  /* 0x0100000018187824 */ /* 0x008fe200078e00ff */
[----:B----4-:R-:W-:-:S04]  /*2530*/  PRMT R19, R19, 0x6540, R22 ;  /* 0x0000654013137816 */ /* 0x010fc80000000016 */
[----:B------:R-:W-:Y:S02]  /*2540*/  LOP3.LUT R23, R19, R24, R23, 0xfe, !PT ;  /* 0x0000001813177212 */ /* 0x000fe400078efe17 */
[----:B------:R-:W-:Y:S02]  /*2550*/  LOP3.LUT R22, R20, R25, RZ, 0xc0, !PT ;  /* 0x0000001914167212 */ /* 0x000fe400078ec0ff */
[----:B------:R-:W-:Y:S02]  /*2560*/  LOP3.LUT R18, R18, R23, RZ, 0xc0, !PT ;  /* 0x0000001712127212 */ /* 0x000fe400078ec0ff */
[----:B------:R-:W-:Y:S08]  /*2570*/  POPC R19, R22 ;  /* 0x0000001600137309 */ /* 0x000ff00000000000 */
[----:B------:R-:W1:Y:S02]  /*2580*/  POPC R18, R18 ;  /* 0x0000001200127309 */ /* 0x000e640000000000 */
[----:B-1----:R-:W-:-:S05]  /*2590*/  IMAD.IADD R19, R19, 0x1, R18 ;  /* 0x0000000113137824 */ /* 0x002fca00078e0212 */
[----:B0----5:R-:W-:-:S05]  /*25a0*/  IADD3 R12, P1, PT, R19, R12, RZ ;  /* 0x0000000c130c7210 */ /* 0x021fca0007f3e0ff */
        /* <DEDUP_REMOVED lines=43> */
.L_x_6:
[----:B------:R-:W-:Y:S05]  /*2860*/  @P0 BRA `(.L_x_2) ;  /* 0x0000000000b80947 */ /* 0x000fea0003800000 */
[----:B------:R-:W2:Y:S01]  /*2870*/  LDCU.64 UR12, c[0x0][0x390] ;  /* 0x00007200ff0c77ac */ /* 0x000ea20008000a00 */
[C---:B------:R-:W-:Y:S01]  /*2880*/  VIADD R16, R21.reuse, UR6 ;  /* 0x0000000615107c36 */ /* 0x040fe20008000000 */
[----:B--2---:R-:W-:-:S04]  /*2890*/  IADD3 R14, P0, P1, R21, UR12, R3 ;  /* 0x0000000c150e7c10 */ /* 0x004fc8000f91e003 */
[----:B------:R-:W-:Y:S02]  /*28a0*/  IADD3.X R15, PT, PT, RZ, UR13, R6, P0, P1 ;  /* 0x0000000dff0f7c10 */ /* 0x000fe400087e2406 */
[----:B------:R-:W-:-:S03]  /*28b0*/  IADD3 R16, P0, PT, R16, UR12, RZ ;  /* 0x0000000c10107c10 */ /* 0x000fc6000ff1e0ff */
[----:B------:R-:W2:Y:S02]  /*28c0*/  LDG.E.U8 R18, desc[UR8][R14.64] ;  /* 0x000000080e127981 */ /* 0x000ea4000c1e1100 */
[----:B------:R-:W-:Y:S02]  /*28d0*/  IMAD.X R17, RZ, RZ, UR13, P0 ;  /* 0x0000000dff117e24 */ /* 0x000fe400080e06ff */
        /* <DEDUP_REMOVED lines=12> */
[----:B------:R-:W2:Y:S01]  /*29a0*/  LDG.E.U8 R20, desc[UR8][R14.64+0x6] ;  /* 0x000006080e147981 */ /* 0x000ea2000c1e1100 */
[----:B----4-:R-:W-:-:S05]  /*29b0*/  IMAD.SHL.U32 R21, R21, 0x1000000, RZ ;  /* 0x0100000015157824 */ /* 0x010fca00078e00ff */
[----:B------:R-:W-:Y:S02]  /*29c0*/  LOP3.LUT R18, R19, R21, R18, 0xfe, !PT ;  /* 0x0000001513127212 */ /* 0x000fe400078efe12 */
[----:B------:R-:W3:Y:S01]  /*29d0*/  LDG.E.U8 R19, desc[UR8][R16.64+0x2] ;  /* 0x0000020810137981 */ /* 0x000ee2000c1e1100 */
[----:B------:R-:W-:-:S03]  /*29e0*/  PRMT R29, R25, 0x6540, R26 ;  /* 0x00006540191d7816 */ /* 0x000fc6000000001a */
[----:B------:R-:W4:Y:S04]  /*29f0*/  LDG.E.U8 R25, desc[UR8][R16.64+0x6] ;  /* 0x0000060810197981 */ /* 0x000f28000c1e1100 */
[----:B------:R-:W4:Y:S04]  /*2a00*/  LDG.E.U8 R26, desc[UR8][R16.64+0x7] ;  /* 0x00000708101a7981 */ /* 0x000f28000c1e1100 */
[----:B------:R-:W4:Y:S01]  /*2a10*/  LDG.E.U8 R21, desc[UR8][R14.64+0x4] ;  /* 0x000004080e157981 */ /* 0x000f22000c1e1100 */
[----:B------:R-:W-:Y:S02]  /*2a20*/  IMAD.SHL.U32 R22, R22, 0x1000000, RZ ;  /* 0x0100000016167824 */ /* 0x000fe400078e00ff */
[----:B------:R-:W-:Y:S01]  /*2a30*/  IMAD.SHL.U32 R23, R23, 0x1000000, RZ ;  /* 0x0100000017177824 */ /* 0x000fe200078e00ff */
[----:B------:R-:W-:Y:S01]  /*2a40*/  PRMT R27, R28, 0x6540, R27 ;  /* 0x000065401c1b7816 */ /* 0x000fe2000000001b */
[----:B--2---:R-:W-:-:S02]  /*2a50*/  IMAD.U32 R20, R20, 0x10000, RZ ;  /* 0x0001000014147824 */ /* 0x004fc400078e00ff */
[----:B---3--:R-:W-:Y:S02]  /*2a60*/  IMAD.U32 R19, R19, 0x10000, RZ ;  /* 0x0001000013137824 */ /* 0x008fe400078e00ff */
[----:B----4-:R-:W-:Y:S02]  /*2a70*/  IMAD.U32 R25, R25, 0x10000, RZ ;  /* 0x0001000019197824 */ /* 0x010fe400078e00ff */
[----:B------:R-:W-:Y:S01]  /*2a80*/  IMAD.SHL.U32 R26, R26, 0x1000000, RZ ;  /* 0x010000001a1a7824 */ /* 0x000fe200078e00ff */
[----:B------:R-:W-:Y:S02]  /*2a90*/  PRMT R21, R21, 0x6540, R24 ;  /* 0x0000654015157816 */ /* 0x000fe40000000018 */
[----:B------:R-:W-:Y:S02]  /*2aa0*/  LOP3.LUT R19, R29, R22, R19, 0xfe, !PT ;  /* 0x000000161d137212 */ /* 0x000fe400078efe13 */
[----:B------:R-:W-:Y:S02]  /*2ab0*/  LOP3.LUT R21, R21, R23, R20, 0xfe, !PT ;  /* 0x0000001715157212 */ /* 0x000fe400078efe14 */
[----:B------:R-:W-:-:S02]  /*2ac0*/  LOP3.LUT R16, R27, R26, R25, 0xfe, !PT ;  /* 0x0000001a1b107212 */ /* 0x000fc400078efe19 */
[----:B------:R-:W-:Y:S02]  /*2ad0*/  LOP3.LUT R18, R19, R18, RZ, 0xc0, !PT ;  /* 0x0000001213127212 */ /* 0x000fe400078ec0ff */
[----:B------:R-:W-:Y:S02]  /*2ae0*/  LOP3.LUT R16, R16, R21, RZ, 0xc0, !PT ;  /* 0x0000001510107212 */ /* 0x000fe400078ec0ff */
[----:B------:R-:W-:Y:S08]  /*2af0*/  POPC R14, R18 ;  /* 0x00000012000e7309 */ /* 0x000ff00000000000 */
[----:B------:R-:W2:Y:S02]  /*2b00*/  POPC R15, R16 ;  /* 0x00000010000f7309 */ /* 0x000ea40000000000 */
[----:B--2---:R-:W-:-:S05]  /*2b10*/  IMAD.IADD R15, R14, 0x1, R15 ;  /* 0x000000010e0f7824 */ /* 0x004fca00078e020f */
[----:B01---5:R-:W-:-:S05]  /*2b20*/  IADD3 R12, P0, PT, R15, R12, RZ ;  /* 0x0000000c0f0c7210 */ /* 0x023fca0007f1e0ff */
[----:B------:R-:W-:-:S05]  /*2b30*/  IMAD.X R13, RZ, RZ, R13, P0 ;  /* 0x000000ffff0d7224 */ /* 0x000fca00000e060d */
[----:B------:R2:W-:Y:S03]  /*2b40*/  STG.E.64 desc[UR8][R10.64], R12 ;  /* 0x0000000c0a007986 */ /* 0x0005e6000c101b08 */
.L_x_2:
[----:B------:R-:W-:Y:S05]  /*2b50*/  BSYNC.RECONVERGENT B0 ;  /* 0x0000000000007941 */ /* 0x000fea0003800200 */
.L_x_1:
[----:B------:R-:W-:-:S06]  /*2b60*/  UIADD3 UR4, UPT, UPT, UR4, 0x1, URZ ;  /* 0x0000000104047890 */ /* 0x000fcc000fffe0ff */
[----:B------:R-:W-:-:S13]  /*2b70*/  ISETP.NE.AND P0, PT, R0, UR4, PT ;  /* 0x0000000400007c0c */ /* 0x000fda000bf05270 */
[----:B------:R-:W-:Y:S05]  /*2b80*/  @!P0 EXIT ;  /* 0x000000000000894d */ /* 0x000fea0003800000 */
[----:B------:R-:W-:Y:S05]  /*2b90*/  BRA `(.L_x_7) ;  /* 0xffffffd400847947 */ /* 0x000fea000383ffff */
.L_x_8:
        /* <DEDUP_REMOVED lines=14> */
.L_x_10:


//--------------------- .nv.shared.reserved.0     --------------------------
	.section	.nv.shared.reserved.0,"aw",@nobits
	.weak		__nv_reservedSMEM_offset_0_alias
	.size		__nv_reservedSMEM_offset_0_alias, 0, 64
	.other		__nv_reservedSMEM_offset_0_alias,@"STO_CUDA_RESERVED_SHARED STV_DEFAULT"
__nv_reservedSMEM_offset_0_alias:
	.zero		0
	.zero		64


//--------------------- .nv.constant0._Z8tcdbgpu2iiPyS_ --------------------------
	.section	.nv.constant0._Z8tcdbgpu2iiPyS_,"a",@progbits
	.sectionflags	@""
	.align	4
.nv.constant0._Z8tcdbgpu2iiPyS_:
	.zero		920


//--------------------- .nv.constant0._Z7tcdbgpuiPyPb --------------------------
	.section	.nv.constant0._Z7tcdbgpuiPyPb,"a",@progbits
	.sectionflags	@""
	.align	4
.nv.constant0._Z7tcdbgpuiPyPb:
	.zero		920


//--------------------- SYMBOLS --------------------------

	.type		.nv.reservedSmem.offset0,@object
	.size		.nv.reservedSmem.offset0,0x4
